	.target	sm_100a

	.elftype	@"ET_EXEC"


//--------------------- .note.nv.tkinfo           --------------------------
	.section	.note.nv.tkinfo,"",@"SHT_NOTE"
	.sectionflags	@"SHF_NOTE_NV_TKINFO"
	.tkinfo
        /*0018*/ 	.word	0x00000002
        /*0030*/ 	.string	""
        /*0030*/ 	.string	"ptxas"
        /*0030*/ 	.string	"Cuda compilation tools, release 13.0, V13.0.88"
        /*0030*/ 	.string	"Build cuda_13.0.r13.0/compiler.36424714_0"
        /*0030*/ 	.string	"-arch sm_100a -m 64 "



//--------------------- .note.nv.cuinfo           --------------------------
	.section	.note.nv.cuinfo,"",@"SHT_NOTE"
	.sectionflags	@"SHF_NOTE_NV_CUINFO"
        /*0018*/ 	.short	0x0002
        /*001a*/ 	.short	0x0064
        /*001c*/ 	.short	0x0082
	.zero		2


//--------------------- .nv.info                  --------------------------
	.section	.nv.info,"",@"SHT_CUDA_INFO"
	.align	4


	//----- nvinfo : EIATTR_REGCOUNT
	.align		4
        /*0000*/ 	.byte	0x04, 0x2f
        /*0002*/ 	.short	(.L_19 - .L_18)
	.align		4
.L_18:
        /*0004*/ 	.word	index@(_ZN7cutlass13device_kernelINS_4conv6kernel13ConvUniversalINS1_16ConvProblemShapeILNS1_8OperatorE0ELi3EEENS1_10collective14CollectiveConvINS1_47MainloopSm100TmaUmmaWarpSpecializedImplicitGemmILS5_0ELi12ELi3ELi1ELi2EN4cute5tupleIJNSA_1CILi2EEENSC_ILi1EEESE_EEEEENSB_IJNSC_ILi64EEESH_NSB_IJNSC_ILi32EEEEEEEEENS_10tfloat32_tESL_NSA_8TiledMMAINSA_8MMA_AtomIJNSA_17SM100_MMA_TF32_SSISL_SL_fLi64ELi64ELNSA_4UMMA5MajorE0ELSQ_0ELNSP_7ScaleInE0ELSR_0EEEEEENSA_6LayoutINSB_IJSE_SE_SE_EEENSB_IJNSC_ILi0EEESW_SW_EEEEENSB_IJNSA_10UnderscoreESZ_SZ_EEEEENS7_6detail27Sm100ImplicitGemmTileTraitsINSA_20SM90_TMA_LOAD_IM2COLENSA_14ComposedLayoutINSA_7SwizzleILi3ELi4ELi3EEENSA_18smem_ptr_flag_bitsILi32EEENSU_INSB_IJNSC_ILi8EEESI_EEENSB_IJSI_SE_EEEEEEEvEENS13_INSA_23SM90_TMA_LOAD_MULTICASTES1E_vEEEENS_8epilogue10collective18CollectiveEpilogueINS1J_23Sm100TmaWarpSpecializedILi3ELi2ELi16ELb1ELb0EEEJSK_NSB_IJNSU_ISH_SE_EENSU_ISI_SE_EEEEESL_NSB_IJNSB_IJllllEEESE_SW_EEESL_S1S_NS1J_6fusion15FusionCallbacksIS1N_NS1T_17LinearCombinationISL_fSL_fLNS_15FloatRoundStyleE2EEESK_S1Q_JEEENSA_5SM1004TMEM4LOAD26SM100_TMEM_LOAD_16dp128b8xES14_S1E_NSA_17SM75_U32x4_LDSM_NENSA_21SM90_TMA_STORE_IM2COLES1E_NSA_17SM90_U32x4_STSM_NENSA_39AutoVectorizingCopyWithAssumedAlignmentILi128EEEEEEvvEEEEvNT_6ParamsE)
        /*0008*/ 	.word	0x00000058


	//----- nvinfo : EIATTR_FRAME_SIZE
	.align		4
.L_19:
        /*000c*/ 	.byte	0x04, 0x11
        /*000e*/ 	.short	(.L_21 - .L_20)
	.align		4
.L_20:
        /*0010*/ 	.word	index@($__internal_2_$__cuda_sm10x_tcgen05_guardrail_trap_unallocated_columns_being_dealloced)
        /*0014*/ 	.word	0x00000008


	//----- nvinfo : EIATTR_FRAME_SIZE
	.align		4
.L_21:
        /*0018*/ 	.byte	0x04, 0x11
        /*001a*/ 	.short	(.L_23 - .L_22)
	.align		4
.L_22:
        /*001c*/ 	.word	index@($__internal_1_$__cuda_sm10x_tcgen05_guardrail_trap_phase_invalid_during_alloc)
        /*0020*/ 	.word	0x00000008


	//----- nvinfo : EIATTR_FRAME_SIZE
	.align		4
.L_23:
        /*0024*/ 	.byte	0x04, 0x11
        /*0026*/ 	.short	(.L_25 - .L_24)
	.align		4
.L_24:
        /*0028*/ 	.word	index@($__internal_0_$__cuda_sm10x_tcgen05_guardrail_trap_col_being_dealloced_not_returned_by_alloc)
        /*002c*/ 	.word	0x00000008


	//----- nvinfo : EIATTR_FRAME_SIZE
	.align		4
.L_25:
        /*0030*/ 	.byte	0x04, 0x11
        /*0032*/ 	.short	(.L_27 - .L_26)
	.align		4
.L_26:
        /*0034*/ 	.word	index@(_ZN7cutlass13device_kernelINS_4conv6kernel13ConvUniversalINS1_16ConvProblemShapeILNS1_8OperatorE0ELi3EEENS1_10collective14CollectiveConvINS1_47MainloopSm100TmaUmmaWarpSpecializedImplicitGemmILS5_0ELi12ELi3ELi1ELi2EN4cute5tupleIJNSA_1CILi2EEENSC_ILi1EEESE_EEEEENSB_IJNSC_ILi64EEESH_NSB_IJNSC_ILi32EEEEEEEEENS_10tfloat32_tESL_NSA_8TiledMMAINSA_8MMA_AtomIJNSA_17SM100_MMA_TF32_SSISL_SL_fLi64ELi64ELNSA_4UMMA5MajorE0ELSQ_0ELNSP_7ScaleInE0ELSR_0EEEEEENSA_6LayoutINSB_IJSE_SE_SE_EEENSB_IJNSC_ILi0EEESW_SW_EEEEENSB_IJNSA_10UnderscoreESZ_SZ_EEEEENS7_6detail27Sm100ImplicitGemmTileTraitsINSA_20SM90_TMA_LOAD_IM2COLENSA_14ComposedLayoutINSA_7SwizzleILi3ELi4ELi3EEENSA_18smem_ptr_flag_bitsILi32EEENSU_INSB_IJNSC_ILi8EEESI_EEENSB_IJSI_SE_EEEEEEEvEENS13_INSA_23SM90_TMA_LOAD_MULTICASTES1E_vEEEENS_8epilogue10collective18CollectiveEpilogueINS1J_23Sm100TmaWarpSpecializedILi3ELi2ELi16ELb1ELb0EEEJSK_NSB_IJNSU_ISH_SE_EENSU_ISI_SE_EEEEESL_NSB_IJNSB_IJllllEEESE_SW_EEESL_S1S_NS1J_6fusion15FusionCallbacksIS1N_NS1T_17LinearCombinationISL_fSL_fLNS_15FloatRoundStyleE2EEESK_S1Q_JEEENSA_5SM1004TMEM4LOAD26SM100_TMEM_LOAD_16dp128b8xES14_S1E_NSA_17SM75_U32x4_LDSM_NENSA_21SM90_TMA_STORE_IM2COLES1E_NSA_17SM90_U32x4_STSM_NENSA_39AutoVectorizingCopyWithAssumedAlignmentILi128EEEEEEvvEEEEvNT_6ParamsE)
        /*0038*/ 	.word	0x00000008


	//----- nvinfo : EIATTR_MIN_STACK_SIZE
	.align		4
.L_27:
        /*003c*/ 	.byte	0x04, 0x12
        /*003e*/ 	.short	(.L_29 - .L_28)
	.align		4
.L_28:
        /*0040*/ 	.word	index@(_ZN7cutlass13device_kernelINS_4conv6kernel13ConvUniversalINS1_16ConvProblemShapeILNS1_8OperatorE0ELi3EEENS1_10collective14CollectiveConvINS1_47MainloopSm100TmaUmmaWarpSpecializedImplicitGemmILS5_0ELi12ELi3ELi1ELi2EN4cute5tupleIJNSA_1CILi2EEENSC_ILi1EEESE_EEEEENSB_IJNSC_ILi64EEESH_NSB_IJNSC_ILi32EEEEEEEEENS_10tfloat32_tESL_NSA_8TiledMMAINSA_8MMA_AtomIJNSA_17SM100_MMA_TF32_SSISL_SL_fLi64ELi64ELNSA_4UMMA5MajorE0ELSQ_0ELNSP_7ScaleInE0ELSR_0EEEEEENSA_6LayoutINSB_IJSE_SE_SE_EEENSB_IJNSC_ILi0EEESW_SW_EEEEENSB_IJNSA_10UnderscoreESZ_SZ_EEEEENS7_6detail27Sm100ImplicitGemmTileTraitsINSA_20SM90_TMA_LOAD_IM2COLENSA_14ComposedLayoutINSA_7SwizzleILi3ELi4ELi3EEENSA_18smem_ptr_flag_bitsILi32EEENSU_INSB_IJNSC_ILi8EEESI_EEENSB_IJSI_SE_EEEEEEEvEENS13_INSA_23SM90_TMA_LOAD_MULTICASTES1E_vEEEENS_8epilogue10collective18CollectiveEpilogueINS1J_23Sm100TmaWarpSpecializedILi3ELi2ELi16ELb1ELb0EEEJSK_NSB_IJNSU_ISH_SE_EENSU_ISI_SE_EEEEESL_NSB_IJNSB_IJllllEEESE_SW_EEESL_S1S_NS1J_6fusion15FusionCallbacksIS1N_NS1T_17LinearCombinationISL_fSL_fLNS_15FloatRoundStyleE2EEESK_S1Q_JEEENSA_5SM1004TMEM4LOAD26SM100_TMEM_LOAD_16dp128b8xES14_S1E_NSA_17SM75_U32x4_LDSM_NENSA_21SM90_TMA_STORE_IM2COLES1E_NSA_17SM90_U32x4_STSM_NENSA_39AutoVectorizingCopyWithAssumedAlignmentILi128EEEEEEvvEEEEvNT_6ParamsE)
        /*0044*/ 	.word	0x00000008
.L_29:


//--------------------- .nv.compat                --------------------------
	.section	.nv.compat,"",@"SHT_CUDA_COMPAT_INFO"
	.align	4
        /*0000*/ 	.byte	0x02, 0x09, 0x01, 0x00, 0x02, 0x02, 0x02, 0x00, 0x02, 0x05, 0x05, 0x00, 0x03, 0x07, 0x01, 0x01
        /*0010*/ 	.byte	0x02, 0x03, 0x01, 0x00, 0x02, 0x06, 0x01, 0x00, 0x04, 0x0b, 0x08, 0x00, 0x09, 0x00, 0x00, 0x00
        /*0020*/ 	.byte	0x00, 0x00, 0x00, 0x00


//--------------------- .nv.info._ZN7cutlass13device_kernelINS_4conv6kernel13ConvUniversalINS1_16ConvProblemShapeILNS1_8OperatorE0ELi3EEENS1_10collective14CollectiveConvINS1_47MainloopSm100TmaUmmaWarpSpecializedImplicitGemmILS5_0ELi12ELi3ELi1ELi2EN4cute5tupleIJNSA_1CILi2EEENSC_ILi1EEESE_EEEEENSB_IJNSC_ILi64EEESH_NSB_IJNSC_ILi32EEEEEEEEENS_10tfloat32_tESL_NSA_8TiledMMAINSA_8MMA_AtomIJNSA_17SM100_MMA_TF32_SSISL_SL_fLi64ELi64ELNSA_4UMMA5MajorE0ELSQ_0ELNSP_7ScaleInE0ELSR_0EEEEEENSA_6LayoutINSB_IJSE_SE_SE_EEENSB_IJNSC_ILi0EEESW_SW_EEEEENSB_IJNSA_10UnderscoreESZ_SZ_EEEEENS7_6detail27Sm100ImplicitGemmTileTraitsINSA_20SM90_TMA_LOAD_IM2COLENSA_14ComposedLayoutINSA_7SwizzleILi3ELi4ELi3EEENSA_18smem_ptr_flag_bitsILi32EEENSU_INSB_IJNSC_ILi8EEESI_EEENSB_IJSI_SE_EEEEEEEvEENS13_INSA_23SM90_TMA_LOAD_MULTICASTES1E_vEEEENS_8epilogue10collective18CollectiveEpilogueINS1J_23Sm100TmaWarpSpecializedILi3ELi2ELi16ELb1ELb0EEEJSK_NSB_IJNSU_ISH_SE_EENSU_ISI_SE_EEEEESL_NSB_IJNSB_IJllllEEESE_SW_EEESL_S1S_NS1J_6fusion15FusionCallbacksIS1N_NS1T_17LinearCombinationISL_fSL_fLNS_15FloatRoundStyleE2EEESK_S1Q_JEEENSA_5SM1004TMEM4LOAD26SM100_TMEM_LOAD_16dp128b8xES14_S1E_NSA_17SM75_U32x4_LDSM_NENSA_21SM90_TMA_STORE_IM2COLES1E_NSA_17SM90_U32x4_STSM_NENSA_39AutoVectorizingCopyWithAssumedAlignmentILi128EEEEEEvvEEEEvNT_6ParamsE --------------------------
	.section	.nv.info._ZN7cutlass13device_kernelINS_4conv6kernel13ConvUniversalINS1_16ConvProblemShapeILNS1_8OperatorE0ELi3EEENS1_10collective14CollectiveConvINS1_47MainloopSm100TmaUmmaWarpSpecializedImplicitGemmILS5_0ELi12ELi3ELi1ELi2EN4cute5tupleIJNSA_1CILi2EEENSC_ILi1EEESE_EEEEENSB_IJNSC_ILi64EEESH_NSB_IJNSC_ILi32EEEEEEEEENS_10tfloat32_tESL_NSA_8TiledMMAINSA_8MMA_AtomIJNSA_17SM100_MMA_TF32_SSISL_SL_fLi64ELi64ELNSA_4UMMA5MajorE0ELSQ_0ELNSP_7ScaleInE0ELSR_0EEEEEENSA_6LayoutINSB_IJSE_SE_SE_EEENSB_IJNSC_ILi0EEESW_SW_EEEEENSB_IJNSA_10UnderscoreESZ_SZ_EEEEENS7_6detail27Sm100ImplicitGemmTileTraitsINSA_20SM90_TMA_LOAD_IM2COLENSA_14ComposedLayoutINSA_7SwizzleILi3ELi4ELi3EEENSA_18smem_ptr_flag_bitsILi32EEENSU_INSB_IJNSC_ILi8EEESI_EEENSB_IJSI_SE_EEEEEEEvEENS13_INSA_23SM90_TMA_LOAD_MULTICASTES1E_vEEEENS_8epilogue10collective18CollectiveEpilogueINS1J_23Sm100TmaWarpSpecializedILi3ELi2ELi16ELb1ELb0EEEJSK_NSB_IJNSU_ISH_SE_EENSU_ISI_SE_EEEEESL_NSB_IJNSB_IJllllEEESE_SW_EEESL_S1S_NS1J_6fusion15FusionCallbacksIS1N_NS1T_17LinearCombinationISL_fSL_fLNS_15FloatRoundStyleE2EEESK_S1Q_JEEENSA_5SM1004TMEM4LOAD26SM100_TMEM_LOAD_16dp128b8xES14_S1E_NSA_17SM75_U32x4_LDSM_NENSA_21SM90_TMA_STORE_IM2COLES1E_NSA_17SM90_U32x4_STSM_NENSA_39AutoVectorizingCopyWithAssumedAlignmentILi128EEEEEEvvEEEEvNT_6ParamsE,"",@"SHT_CUDA_INFO"
	.sectionflags	@""
	.align	4


	//----- nvinfo : EIATTR_CUDA_API_VERSION
	.align		4
        /*0000*/ 	.byte	0x04, 0x37
        /*0002*/ 	.short	(.L_31 - .L_30)
.L_30:
        /*0004*/ 	.word	0x00000082


	//----- nvinfo : EIATTR_KPARAM_INFO
	.align		4
.L_31:
        /*0008*/ 	.byte	0x04, 0x17
        /*000a*/ 	.short	(.L_33 - .L_32)
.L_32:
        /*000c*/ 	.word	0x00000000
        /*0010*/ 	.short	0x0000
        /*0012*/ 	.short	0x0000
        /*0014*/ 	.byte	0x00, 0xf0, 0x01, 0x24


	//----- nvinfo : EIATTR_AT_ENTRY_FRAGMENTS
	.align		4
.L_33:
        /*0018*/ 	.byte	0x04, 0x4f
        /*001a*/ 	.short	(.L_35 - .L_34)


	//   ....[0]....
.L_34:
        /*001c*/ 	.word	0x00000006


	//----- nvinfo : EIATTR_RESERVED_SMEM_USED
	.align		4
.L_35:
        /*0020*/ 	.byte	0x01, 0x41
	.zero		2


	//----- nvinfo : EIATTR_SPARSE_MMA_MASK
	.align		4
        /*0024*/ 	.byte	0x03, 0x50
        /*0026*/ 	.short	0x0000


	//----- nvinfo : EIATTR_TCGEN05_1CTA_USED
	.align		4
        /*0028*/ 	.byte	0x01, 0x51
	.zero		2


	//----- nvinfo : EIATTR_MAXREG_COUNT
	.align		4
        /*002c*/ 	.byte	0x03, 0x1b
        /*002e*/ 	.short	0x00ff


	//----- nvinfo : EIATTR_NUM_BARRIERS
	.align		4
        /*0030*/ 	.byte	0x02, 0x4c
        /*0032*/ 	.byte	0x07
	.zero		1


	//----- nvinfo : EIATTR_EXTERNS
	.align		4
        /*0034*/ 	.byte	0x04, 0x0f
        /*0036*/ 	.short	(.L_37 - .L_36)


	//   ....[0]....
	.align		4
.L_36:
        /*0038*/ 	.word	index@(__assertfail)


	//----- nvinfo : EIATTR_MERCURY_ISA_VERSION
	.align		4
.L_37:
        /*003c*/ 	.byte	0x03, 0x5f
        /*003e*/ 	.short	0x0101


	//----- nvinfo : EIATTR_INT_WARP_WIDE_INSTR_OFFSETS
	.align		4
        /*0040*/ 	.byte	0x04, 0x31
        /*0042*/ 	.short	(.L_39 - .L_38)


	//   ....[0]....
.L_38:
        /*0044*/ 	.word	0x000043f0


	//   ....[1]....
        /*0048*/ 	.word	0x00004410


	//   ....[2]....
        /*004c*/ 	.word	0x00004440


	//   ....[3]....
        /*0050*/ 	.word	0x00005170


	//   ....[4]....
        /*0054*/ 	.word	0x000052a0


	//   ....[5]....
        /*0058*/ 	.word	0x00005430


	//   ....[6]....
        /*005c*/ 	.word	0x000054e0


	//----- nvinfo : EIATTR_COOP_GROUP_MASK_REGIDS
	.align		4
.L_39:
        /*0060*/ 	.byte	0x04, 0x29
        /*0062*/ 	.short	(.L_41 - .L_40)


	//   ....[0]....
.L_40:
        /*0064*/ 	.word	0xffffffff


	//   ....[1]....
        /*0068*/ 	.word	0xffffffff


	//   ....[2]....
        /*006c*/ 	.word	0xffffffff


	//   ....[3]....
        /*0070*/ 	.word	0xffffffff


	//   ....[4]....
        /*0074*/ 	.word	0xffffffff


	//   ....[5]....
        /*0078*/ 	.word	0xffffffff


	//   ....[6]....
        /*007c*/ 	.word	0xffffffff


	//   ....[7]....
        /*0080*/ 	.word	0xffffffff


	//   ....[8]....
        /*0084*/ 	.word	0xffffffff


	//   ....[9]....
        /*0088*/ 	.word	0xffffffff


	//   ....[10]....
        /*008c*/ 	.word	0xffffffff


	//   ....[11]....
        /*0090*/ 	.word	0xffffffff


	//   ....[12]....
        /*0094*/ 	.word	0xffffffff


	//----- nvinfo : EIATTR_COOP_GROUP_INSTR_OFFSETS
	.align		4
.L_41:
        /*0098*/ 	.byte	0x04, 0x28
        /*009a*/ 	.short	(.L_43 - .L_42)


	//   ....[0]....
.L_42:
        /*009c*/ 	.word	0x00000090


	//   ....[1]....
        /*00a0*/ 	.word	0x00000500


	//   ....[2]....
        /*00a4*/ 	.word	0x000007c0


	//   ....[3]....
        /*00a8*/ 	.word	0x00000940


	//   ....[4]....
        /*00ac*/ 	.word	0x00000a40


	//   ....[5]....
        /*00b0*/ 	.word	0x00000b90


	//   ....[6]....
        /*00b4*/ 	.word	0x00000d90


	//   ....[7]....
        /*00b8*/ 	.word	0x00002670


	//   ....[8]....
        /*00bc*/ 	.word	0x00003700


	//   ....[9]....
        /*00c0*/ 	.word	0x00003910


	//   ....[10]....
        /*00c4*/ 	.word	0x00003940


	//   ....[11]....
        /*00c8*/ 	.word	0x000042d0


	//   ....[12]....
        /*00cc*/ 	.word	0x00004510


	//----- nvinfo : EIATTR_VRC_CTA_INIT_COUNT
	.align		4
.L_43:
        /*00d0*/ 	.byte	0x02, 0x4a
        /*00d2*/ 	.byte	0x80
	.zero		1


	//----- nvinfo : EIATTR_SYSCALL_OFFSETS
	.align		4
        /*00d4*/ 	.byte	0x04, 0x46
        /*00d6*/ 	.short	(.L_45 - .L_44)


	//   ....[0]....
.L_44:
        /*00d8*/ 	.word	0x00006210


	//   ....[1]....
        /*00dc*/ 	.word	0x00006300


	//   ....[2]....
        /*00e0*/ 	.word	0x00006d90


	//   ....[3]....
        /*00e4*/ 	.word	0x00007820


	//----- nvinfo : EIATTR_MBARRIER_INSTR_OFFSETS
	.align		4
.L_45:
        /*00e8*/ 	.byte	0x04, 0x39
        /*00ea*/ 	.short	(.L_47 - .L_46)


	//   ....[0]....
.L_46:
        /*00ec*/ 	.word	0x00000620
        /*00f0*/ 	.word	0x000000ff
        /*00f4*/ 	.word	0x00000000
        /*00f8*/ 	.short	0x0100
        /*00fa*/ 	.byte	0x04
	.zero		1


	//   ....[1]....
        /*00fc*/ 	.word	0x00000630
        /*0100*/ 	.word	0x000000ff
        /*0104*/ 	.word	0x00000060
        /*0108*/ 	.short	0x0100
        /*010a*/ 	.byte	0x04
	.zero		1


	//   ....[2]....
        /*010c*/ 	.word	0x00000640
        /*0110*/ 	.word	0x000000ff
        /*0114*/ 	.word	0x00000008
        /*0118*/ 	.short	0x0100
        /*011a*/ 	.byte	0x04
	.zero		1


	//   ....[3]....
        /*011c*/ 	.word	0x00000650
        /*0120*/ 	.word	0x000000ff
        /*0124*/ 	.word	0x00000068
        /*0128*/ 	.short	0x0100
        /*012a*/ 	.byte	0x04
	.zero		1


	//   ....[4]....
        /*012c*/ 	.word	0x00000660
        /*0130*/ 	.word	0x000000ff
        /*0134*/ 	.word	0x00000010
        /*0138*/ 	.short	0x0100
        /*013a*/ 	.byte	0x04
	.zero		1


	//   ....[5]....
        /*013c*/ 	.word	0x00000670
        /*0140*/ 	.word	0x000000ff
        /*0144*/ 	.word	0x00000070
        /*0148*/ 	.short	0x0100
        /*014a*/ 	.byte	0x04
	.zero		1


	//   ....[6]....
        /*014c*/ 	.word	0x00000680
        /*0150*/ 	.word	0x000000ff
        /*0154*/ 	.word	0x00000018
        /*0158*/ 	.short	0x0100
        /*015a*/ 	.byte	0x04
	.zero		1


	//   ....[7]....
        /*015c*/ 	.word	0x00000690
        /*0160*/ 	.word	0x000000ff
        /*0164*/ 	.word	0x00000078
        /*0168*/ 	.short	0x0100
        /*016a*/ 	.byte	0x04
	.zero		1


	//   ....[8]....
        /*016c*/ 	.word	0x000006a0
        /*0170*/ 	.word	0x000000ff
        /*0174*/ 	.word	0x00000020
        /*0178*/ 	.short	0x0100
        /*017a*/ 	.byte	0x04
	.zero		1


	//   ....[9]....
        /*017c*/ 	.word	0x000006b0
        /*0180*/ 	.word	0x000000ff
        /*0184*/ 	.word	0x00000080
        /*0188*/ 	.short	0x0100
        /*018a*/ 	.byte	0x04
	.zero		1


	//   ....[10]....
        /*018c*/ 	.word	0x000006c0
        /*0190*/ 	.word	0x000000ff
        /*0194*/ 	.word	0x00000028
        /*0198*/ 	.short	0x0100
        /*019a*/ 	.byte	0x04
	.zero		1


	//   ....[11]....
        /*019c*/ 	.word	0x000006d0
        /*01a0*/ 	.word	0x000000ff
        /*01a4*/ 	.word	0x00000088
        /*01a8*/ 	.short	0x0100
        /*01aa*/ 	.byte	0x04
	.zero		1


	//   ....[12]....
        /*01ac*/ 	.word	0x000006e0
        /*01b0*/ 	.word	0x000000ff
        /*01b4*/ 	.word	0x00000030
        /*01b8*/ 	.short	0x0100
        /*01ba*/ 	.byte	0x04
	.zero		1


	//   ....[13]....
        /*01bc*/ 	.word	0x000006f0
        /*01c0*/ 	.word	0x000000ff
        /*01c4*/ 	.word	0x00000090
        /*01c8*/ 	.short	0x0100
        /*01ca*/ 	.byte	0x04
	.zero		1


	//   ....[14]....
        /*01cc*/ 	.word	0x00000700
        /*01d0*/ 	.word	0x000000ff
        /*01d4*/ 	.word	0x00000038
        /*01d8*/ 	.short	0x0100
        /*01da*/ 	.byte	0x04
	.zero		1


	//   ....[15]....
        /*01dc*/ 	.word	0x00000710
        /*01e0*/ 	.word	0x000000ff
        /*01e4*/ 	.word	0x00000098
        /*01e8*/ 	.short	0x0100
        /*01ea*/ 	.byte	0x04
	.zero		1


	//   ....[16]....
        /*01ec*/ 	.word	0x00000720
        /*01f0*/ 	.word	0x000000ff
        /*01f4*/ 	.word	0x00000040
        /*01f8*/ 	.short	0x0100
        /*01fa*/ 	.byte	0x04
	.zero		1


	//   ....[17]....
        /*01fc*/ 	.word	0x00000730
        /*0200*/ 	.word	0x000000ff
        /*0204*/ 	.word	0x000000a0
        /*0208*/ 	.short	0x0100
        /*020a*/ 	.byte	0x04
	.zero		1


	//   ....[18]....
        /*020c*/ 	.word	0x00000740
        /*0210*/ 	.word	0x000000ff
        /*0214*/ 	.word	0x00000048
        /*0218*/ 	.short	0x0100
        /*021a*/ 	.byte	0x04
	.zero		1


	//   ....[19]....
        /*021c*/ 	.word	0x00000750
        /*0220*/ 	.word	0x000000ff
        /*0224*/ 	.word	0x000000a8
        /*0228*/ 	.short	0x0100
        /*022a*/ 	.byte	0x04
	.zero		1


	//   ....[20]....
        /*022c*/ 	.word	0x00000760
        /*0230*/ 	.word	0x000000ff
        /*0234*/ 	.word	0x00000050
        /*0238*/ 	.short	0x0100
        /*023a*/ 	.byte	0x04
	.zero		1


	//   ....[21]....
        /*023c*/ 	.word	0x00000770
        /*0240*/ 	.word	0x000000ff
        /*0244*/ 	.word	0x000000b0
        /*0248*/ 	.short	0x0100
        /*024a*/ 	.byte	0x04
	.zero		1


	//   ....[22]....
        /*024c*/ 	.word	0x00000780
        /*0250*/ 	.word	0x000000ff
        /*0254*/ 	.word	0x00000058
        /*0258*/ 	.short	0x0100
        /*025a*/ 	.byte	0x04
	.zero		1


	//   ....[23]....
        /*025c*/ 	.word	0x00000790
        /*0260*/ 	.word	0x000000ff
        /*0264*/ 	.word	0x000000b8
        /*0268*/ 	.short	0x0100
        /*026a*/ 	.byte	0x04
	.zero		1


	//   ....[24]....
        /*026c*/ 	.word	0x000008d0
        /*0270*/ 	.word	0x000000ff
        /*0274*/ 	.word	0x000000c0
        /*0278*/ 	.short	0x0100
        /*027a*/ 	.byte	0x04
	.zero		1


	//   ....[25]....
        /*027c*/ 	.word	0x000008e0
        /*0280*/ 	.word	0x000000ff
        /*0284*/ 	.word	0x000000d8
        /*0288*/ 	.short	0x0100
        /*028a*/ 	.byte	0x04
	.zero		1


	//   ....[26]....
        /*028c*/ 	.word	0x000008f0
        /*0290*/ 	.word	0x000000ff
        /*0294*/ 	.word	0x000000c8
        /*0298*/ 	.short	0x0100
        /*029a*/ 	.byte	0x04
	.zero		1


	//   ....[27]....
        /*029c*/ 	.word	0x00000900
        /*02a0*/ 	.word	0x000000ff
        /*02a4*/ 	.word	0x000000e0
        /*02a8*/ 	.short	0x0100
        /*02aa*/ 	.byte	0x04
	.zero		1


	//   ....[28]....
        /*02ac*/ 	.word	0x00000910
        /*02b0*/ 	.word	0x000000ff
        /*02b4*/ 	.word	0x000000d0
        /*02b8*/ 	.short	0x0100
        /*02ba*/ 	.byte	0x04
	.zero		1


	//   ....[29]....
        /*02bc*/ 	.word	0x00000920
        /*02c0*/ 	.word	0x000000ff
        /*02c4*/ 	.word	0x000000e8
        /*02c8*/ 	.short	0x0100
        /*02ca*/ 	.byte	0x04
	.zero		1


	//   ....[30]....
        /*02cc*/ 	.word	0x00000a10
        /*02d0*/ 	.word	0x000000ff
        /*02d4*/ 	.word	0x000000f0
        /*02d8*/ 	.short	0x0100
        /*02da*/ 	.byte	0x06
	.zero		1


	//   ....[31]....
        /*02dc*/ 	.word	0x00000a20
        /*02e0*/ 	.word	0x000000ff
        /*02e4*/ 	.word	0x000000f8
        /*02e8*/ 	.short	0x0100
        /*02ea*/ 	.byte	0x06
	.zero		1


	//   ....[32]....
        /*02ec*/ 	.word	0x00000b60
        /*02f0*/ 	.word	0x000000ff
        /*02f4*/ 	.word	0x00000100
        /*02f8*/ 	.short	0x0100
        /*02fa*/ 	.byte	0x06
	.zero		1


	//   ....[33]....
        /*02fc*/ 	.word	0x00000b70
        /*0300*/ 	.word	0x000000ff
        /*0304*/ 	.word	0x00000108
        /*0308*/ 	.short	0x0100
        /*030a*/ 	.byte	0x06
	.zero		1


	//   ....[34]....
        /*030c*/ 	.word	0x00000ca0
        /*0310*/ 	.word	0x000000ff
        /*0314*/ 	.word	0x00000110
        /*0318*/ 	.short	0x0100
        /*031a*/ 	.byte	0x04
	.zero		1


	//   ....[35]....
        /*031c*/ 	.word	0x00000cb0
        /*0320*/ 	.word	0x000000ff
        /*0324*/ 	.word	0x00000120
        /*0328*/ 	.short	0x0100
        /*032a*/ 	.byte	0x04
	.zero		1


	//   ....[36]....
        /*032c*/ 	.word	0x00000cc0
        /*0330*/ 	.word	0x000000ff
        /*0334*/ 	.word	0x00000118
        /*0338*/ 	.short	0x0100
        /*033a*/ 	.byte	0x04
	.zero		1


	//   ....[37]....
        /*033c*/ 	.word	0x00000cd0
        /*0340*/ 	.word	0x000000ff
        /*0344*/ 	.word	0x00000128
        /*0348*/ 	.short	0x0100
        /*034a*/ 	.byte	0x04
	.zero		1


	//   ....[38]....
        /*034c*/ 	.word	0x000018c0
        /*0350*/ 	.word	0x000000ff
        /*0354*/ 	.word	0x00000060
        /*0358*/ 	.short	0x010a
        /*035a*/ 	.byte	0x04
	.zero		1


	//   ....[39]....
        /*035c*/ 	.word	0x00001bc0
        /*0360*/ 	.word	0x000000ff
        /*0364*/ 	.word	0x00000060
        /*0368*/ 	.short	0x010a
        /*036a*/ 	.byte	0x09
	.zero		1


	//   ....[40]....
        /*036c*/ 	.word	0x00001d50
        /*0370*/ 	.word	0x000000ff
        /*0374*/ 	.word	0x00000060
        /*0378*/ 	.short	0x010a
        /*037a*/ 	.byte	0x08
	.zero		1


	//   ....[41]....
        /*037c*/ 	.word	0x00001fa0
        /*0380*/ 	.word	0x000000ff
        /*0384*/ 	.word	0x000000f8
        /*0388*/ 	.short	0x0101
        /*038a*/ 	.byte	0x1d
	.zero		1


	//   ....[42]....
        /*038c*/ 	.word	0x00001fc0
        /*0390*/ 	.word	0x000000ff
        /*0394*/ 	.word	0x00000060
        /*0398*/ 	.short	0x010a
        /*039a*/ 	.byte	0x04
	.zero		1


	//   ....[43]....
        /*039c*/ 	.word	0x00002290
        /*03a0*/ 	.word	0x000000ff
        /*03a4*/ 	.word	0x00000060
        /*03a8*/ 	.short	0x010a
        /*03aa*/ 	.byte	0x09
	.zero		1


	//   ....[44]....
        /*03ac*/ 	.word	0x00002420
        /*03b0*/ 	.word	0x000000ff
        /*03b4*/ 	.word	0x00000060
        /*03b8*/ 	.short	0x010a
        /*03ba*/ 	.byte	0x08
	.zero		1


	//   ....[45]....
        /*03bc*/ 	.word	0x00002680
        /*03c0*/ 	.word	0x000000ff
        /*03c4*/ 	.word	0x00000100
        /*03c8*/ 	.short	0x010a
        /*03ca*/ 	.byte	0x1d
	.zero		1


	//   ....[46]....
        /*03cc*/ 	.word	0x00002740
        /*03d0*/ 	.word	0x000000ff
        /*03d4*/ 	.word	0x00000000
        /*03d8*/ 	.short	0x0101
        /*03da*/ 	.byte	0x04
	.zero		1


	//   ....[47]....
        /*03dc*/ 	.word	0x00002d30
        /*03e0*/ 	.word	0x000000ff
        /*03e4*/ 	.word	0x00000000
        /*03e8*/ 	.short	0x010a
        /*03ea*/ 	.byte	0x04
	.zero		1


	//   ....[48]....
        /*03ec*/ 	.word	0x00002dc0
        /*03f0*/ 	.word	0x000000ff
        /*03f4*/ 	.word	0x00000000
        /*03f8*/ 	.short	0x010a
        /*03fa*/ 	.byte	0x05
	.zero		1


	//   ....[49]....
        /*03fc*/ 	.word	0x00002e50
        /*0400*/ 	.word	0x000000ff
        /*0404*/ 	.word	0x00000000
        /*0408*/ 	.short	0x010a
        /*040a*/ 	.byte	0x05
	.zero		1


	//   ....[50]....
        /*040c*/ 	.word	0x00002ee0
        /*0410*/ 	.word	0x000000ff
        /*0414*/ 	.word	0x00000000
        /*0418*/ 	.short	0x010a
        /*041a*/ 	.byte	0x05
	.zero		1


	//   ....[51]....
        /*041c*/ 	.word	0x00002f70
        /*0420*/ 	.word	0x000000ff
        /*0424*/ 	.word	0x00000000
        /*0428*/ 	.short	0x010a
        /*042a*/ 	.byte	0x05
	.zero		1


	//   ....[52]....
        /*042c*/ 	.word	0x00003000
        /*0430*/ 	.word	0x000000ff
        /*0434*/ 	.word	0x00000000
        /*0438*/ 	.short	0x010a
        /*043a*/ 	.byte	0x05
	.zero		1


	//   ....[53]....
        /*043c*/ 	.word	0x00003090
        /*0440*/ 	.word	0x000000ff
        /*0444*/ 	.word	0x00000000
        /*0448*/ 	.short	0x010a
        /*044a*/ 	.byte	0x05
	.zero		1


	//   ....[54]....
        /*044c*/ 	.word	0x00003120
        /*0450*/ 	.word	0x000000ff
        /*0454*/ 	.word	0x00000000
        /*0458*/ 	.short	0x010a
        /*045a*/ 	.byte	0x05
	.zero		1


	//   ....[55]....
        /*045c*/ 	.word	0x000031b0
        /*0460*/ 	.word	0x000000ff
        /*0464*/ 	.word	0x00000000
        /*0468*/ 	.short	0x010a
        /*046a*/ 	.byte	0x05
	.zero		1


	//   ....[56]....
        /*046c*/ 	.word	0x00003240
        /*0470*/ 	.word	0x000000ff
        /*0474*/ 	.word	0x00000000
        /*0478*/ 	.short	0x010a
        /*047a*/ 	.byte	0x05
	.zero		1


	//   ....[57]....
        /*047c*/ 	.word	0x000032d0
        /*0480*/ 	.word	0x000000ff
        /*0484*/ 	.word	0x00000000
        /*0488*/ 	.short	0x010a
        /*048a*/ 	.byte	0x05
	.zero		1


	//   ....[58]....
        /*048c*/ 	.word	0x00003370
        /*0490*/ 	.word	0x00000000
        /*0494*/ 	.word	0x00000000
        /*0498*/ 	.short	0x010a
        /*049a*/ 	.byte	0xff
	.zero		1


	//   ....[59]....
        /*049c*/ 	.word	0x000034c0
        /*04a0*/ 	.word	0x000000ff
        /*04a4*/ 	.word	0x00000108
        /*04a8*/ 	.short	0x010a
        /*04aa*/ 	.byte	0x04
	.zero		1


	//   ....[60]....
        /*04ac*/ 	.word	0x00003560
        /*04b0*/ 	.word	0x000000ff
        /*04b4*/ 	.word	0x00000100
        /*04b8*/ 	.short	0x010a
        /*04ba*/ 	.byte	0x04
	.zero		1


	//   ....[61]....
        /*04bc*/ 	.word	0x00003600
        /*04c0*/ 	.word	0x000000ff
        /*04c4*/ 	.word	0x00000000
        /*04c8*/ 	.short	0x0101
        /*04ca*/ 	.byte	0x05
	.zero		1


	//   ....[62]....
        /*04cc*/ 	.word	0x00003640
        /*04d0*/ 	.word	0x000000ff
        /*04d4*/ 	.word	0x00000108
        /*04d8*/ 	.short	0x0106
        /*04da*/ 	.byte	0x04
	.zero		1


	//   ....[63]....
        /*04dc*/ 	.word	0x00003680
        /*04e0*/ 	.word	0x00000000
        /*04e4*/ 	.word	0x00000108
        /*04e8*/ 	.short	0x010a
        /*04ea*/ 	.byte	0xff
	.zero		1


	//   ....[64]....
        /*04ec*/ 	.word	0x00003c10
        /*04f0*/ 	.word	0x000000ff
        /*04f4*/ 	.word	0x00000100
        /*04f8*/ 	.short	0x010a
        /*04fa*/ 	.byte	0x14
	.zero		1


	//   ....[65]....
        /*04fc*/ 	.word	0x00003cc0
        /*0500*/ 	.word	0x000000ff
        /*0504*/ 	.word	0x00000000
        /*0508*/ 	.short	0x0101
        /*050a*/ 	.byte	0x22
	.zero		1


	//   ....[66]....
        /*050c*/ 	.word	0x00003cd0
        /*0510*/ 	.word	0x000000ff
        /*0514*/ 	.word	0x00000120
        /*0518*/ 	.short	0x010a
        /*051a*/ 	.byte	0x19
	.zero		1


	//   ....[67]....
        /*051c*/ 	.word	0x00003d70
        /*0520*/ 	.word	0x000000ff
        /*0524*/ 	.word	0x00000000
        /*0528*/ 	.short	0x010a
        /*052a*/ 	.byte	0x04
	.zero		1


	//   ....[68]....
        /*052c*/ 	.word	0x00003dd0
        /*0530*/ 	.word	0x000000ff
        /*0534*/ 	.word	0x00000000
        /*0538*/ 	.short	0x010a
        /*053a*/ 	.byte	0x12
	.zero		1


	//   ....[69]....
        /*053c*/ 	.word	0x00003f20
        /*0540*/ 	.word	0x000000ff
        /*0544*/ 	.word	0x00000000
        /*0548*/ 	.short	0x010a
        /*054a*/ 	.byte	0x05
	.zero		1


	//   ....[70]....
        /*054c*/ 	.word	0x00004220
        /*0550*/ 	.word	0x000000ff
        /*0554*/ 	.word	0x00000000
        /*0558*/ 	.short	0x010a
        /*055a*/ 	.byte	0x04
	.zero		1


	//   ....[71]....
        /*055c*/ 	.word	0x000042b0
        /*0560*/ 	.word	0x000000ff
        /*0564*/ 	.word	0x00000000
        /*0568*/ 	.short	0x010a
        /*056a*/ 	.byte	0x04
	.zero		1


	//   ....[72]....
        /*056c*/ 	.word	0x00004800
        /*0570*/ 	.word	0x000000ff
        /*0574*/ 	.word	0x00000100
        /*0578*/ 	.short	0x010a
        /*057a*/ 	.byte	0x18
	.zero		1


	//   ....[73]....
        /*057c*/ 	.word	0x000048a0
        /*0580*/ 	.word	0x000000ff
        /*0584*/ 	.word	0x00000000
        /*0588*/ 	.short	0x0101
        /*058a*/ 	.byte	0x1f
	.zero		1


	//   ....[74]....
        /*058c*/ 	.word	0x00004de0
        /*0590*/ 	.word	0x000000ff
        /*0594*/ 	.word	0x000000f8
        /*0598*/ 	.short	0x010a
        /*059a*/ 	.byte	0x18
	.zero		1


	//   ....[75]....
        /*059c*/ 	.word	0x00004fd0
        /*05a0*/ 	.word	0x000000ff
        /*05a4*/ 	.word	0x000000d8
        /*05a8*/ 	.short	0x010a
        /*05aa*/ 	.byte	0x07
	.zero		1


	//   ....[76]....
        /*05ac*/ 	.word	0x00005330
        /*05b0*/ 	.word	0x000000ff
        /*05b4*/ 	.word	0x000000c0
        /*05b8*/ 	.short	0x010b
        /*05ba*/ 	.byte	0x07
	.zero		1


	//   ....[77]....
        /*05bc*/ 	.word	0x00005340
        /*05c0*/ 	.word	0x000000ff
        /*05c4*/ 	.word	0x00000000
        /*05c8*/ 	.short	0x0101
        /*05ca*/ 	.byte	0x06
	.zero		1


	//   ....[78]....
        /*05cc*/ 	.word	0x00005350
        /*05d0*/ 	.word	0x000000ff
        /*05d4*/ 	.word	0x000000d8
        /*05d8*/ 	.short	0x010a
        /*05da*/ 	.byte	0x04
	.zero		1


	//   ....[79]....
        /*05dc*/ 	.word	0x00005580
        /*05e0*/ 	.word	0x000000ff
        /*05e4*/ 	.word	0x000000c0
        /*05e8*/ 	.short	0x010b
        /*05ea*/ 	.byte	0x04
	.zero		1


	//   ....[80]....
        /*05ec*/ 	.word	0x00005590
        /*05f0*/ 	.word	0x000000ff
        /*05f4*/ 	.word	0x00000000
        /*05f8*/ 	.short	0x0101
        /*05fa*/ 	.byte	0x05
	.zero		1


	//   ....[81]....
        /*05fc*/ 	.word	0x000055e0
        /*0600*/ 	.word	0x000000ff
        /*0604*/ 	.word	0x00000000
        /*0608*/ 	.short	0x010a
        /*060a*/ 	.byte	0x04
	.zero		1


	//   ....[82]....
        /*060c*/ 	.word	0x00005670
        /*0610*/ 	.word	0x000000ff
        /*0614*/ 	.word	0x00000000
        /*0618*/ 	.short	0x010a
        /*061a*/ 	.byte	0x05
	.zero		1


	//   ....[83]....
        /*061c*/ 	.word	0x00005710
        /*0620*/ 	.word	0x00000000
        /*0624*/ 	.word	0x00000000
        /*0628*/ 	.short	0x010a
        /*062a*/ 	.byte	0xff
	.zero		1


	//   ....[84]....
        /*062c*/ 	.word	0x00005a90
        /*0630*/ 	.word	0x000000ff
        /*0634*/ 	.word	0x00000100
        /*0638*/ 	.short	0x010a
        /*063a*/ 	.byte	0x31
	.zero		1


	//   ....[85]....
        /*063c*/ 	.word	0x00005b60
        /*0640*/ 	.word	0x000000ff
        /*0644*/ 	.word	0x00000000
        /*0648*/ 	.short	0x0101
        /*064a*/ 	.byte	0x04
	.zero		1


	//   ....[86]....
        /*064c*/ 	.word	0x00006800
        /*0650*/ 	.word	0x00000003
        /*0654*/ 	.word	0x000000c0
        /*0658*/ 	.short	0x010a
        /*065a*/ 	.byte	0xff
	.zero		1


	//   ....[87]....
        /*065c*/ 	.word	0x00006880
        /*0660*/ 	.word	0x0000004f
        /*0664*/ 	.word	0x00000110
        /*0668*/ 	.short	0x010a
        /*066a*/ 	.byte	0xff
	.zero		1


	//   ....[88]....
        /*066c*/ 	.word	0x00006a40
        /*0670*/ 	.word	0x00000003
        /*0674*/ 	.word	0x000000c0
        /*0678*/ 	.short	0x010a
        /*067a*/ 	.byte	0xff
	.zero		1


	//   ....[89]....
        /*067c*/ 	.word	0x00006c70
        /*0680*/ 	.word	0x0000004f
        /*0684*/ 	.word	0x00000110
        /*0688*/ 	.short	0x010a
        /*068a*/ 	.byte	0xff
	.zero		1


	//   ....[90]....
        /*068c*/ 	.word	0x00007540
        /*0690*/ 	.word	0x00000000
        /*0694*/ 	.word	0x00000000
        /*0698*/ 	.short	0x0101
        /*069a*/ 	.byte	0xff
	.zero		1


	//   ....[91]....
        /*069c*/ 	.word	0x00007550
        /*06a0*/ 	.word	0x00000003
        /*06a4*/ 	.word	0x000000c0
        /*06a8*/ 	.short	0x010a
        /*06aa*/ 	.byte	0xff
	.zero		1


	//   ....[92]....
        /*06ac*/ 	.word	0x00007620
        /*06b0*/ 	.word	0x00000003
        /*06b4*/ 	.word	0x000000c0
        /*06b8*/ 	.short	0x010a
        /*06ba*/ 	.byte	0xff
	.zero		1


	//   ....[93]....
        /*06bc*/ 	.word	0x00007c50
        /*06c0*/ 	.word	0x000000ff
        /*06c4*/ 	.word	0x00000000
        /*06c8*/ 	.short	0x0101
        /*06ca*/ 	.byte	0x04
	.zero		1


	//   ....[94]....
        /*06cc*/ 	.word	0x00008040
        /*06d0*/ 	.word	0x00000002
        /*06d4*/ 	.word	0x00000000
        /*06d8*/ 	.short	0x0101
        /*06da*/ 	.byte	0xff
	.zero		1


	//   ....[95]....
        /*06dc*/ 	.word	0x000082d0
        /*06e0*/ 	.word	0x000000ff
        /*06e4*/ 	.word	0x00000000
        /*06e8*/ 	.short	0x0101
        /*06ea*/ 	.byte	0x04
	.zero		1


	//   ....[96]....
        /*06ec*/ 	.word	0x00008300
        /*06f0*/ 	.word	0x00000000
        /*06f4*/ 	.word	0x00000060
        /*06f8*/ 	.short	0x010a
        /*06fa*/ 	.byte	0xff
	.zero		1


	//   ....[97]....
        /*06fc*/ 	.word	0x00008360
        /*0700*/ 	.word	0x00000000
        /*0704*/ 	.word	0x00000060
        /*0708*/ 	.short	0x010a
        /*070a*/ 	.byte	0xff
	.zero		1


	//   ....[98]....
        /*070c*/ 	.word	0x000083c0
        /*0710*/ 	.word	0x00000000
        /*0714*/ 	.word	0x00000100
        /*0718*/ 	.short	0x010a
        /*071a*/ 	.byte	0xff
	.zero		1


	//   ....[99]....
        /*071c*/ 	.word	0x00008420
        /*0720*/ 	.word	0x00000000
        /*0724*/ 	.word	0x00000000
        /*0728*/ 	.short	0x010a
        /*072a*/ 	.byte	0xff
	.zero		1


	//   ....[100]....
        /*072c*/ 	.word	0x00008480
        /*0730*/ 	.word	0x00000000
        /*0734*/ 	.word	0x00000000
        /*0738*/ 	.short	0x010a
        /*073a*/ 	.byte	0xff
	.zero		1


	//   ....[101]....
        /*073c*/ 	.word	0x000084e0
        /*0740*/ 	.word	0x00000000
        /*0744*/ 	.word	0x00000000
        /*0748*/ 	.short	0x010a
        /*074a*/ 	.byte	0xff
	.zero		1


	//   ....[102]....
        /*074c*/ 	.word	0x00008540
        /*0750*/ 	.word	0x00000000
        /*0754*/ 	.word	0x00000000
        /*0758*/ 	.short	0x010a
        /*075a*/ 	.byte	0xff
	.zero		1


	//   ....[103]....
        /*075c*/ 	.word	0x000085a0
        /*0760*/ 	.word	0x00000000
        /*0764*/ 	.word	0x00000000
        /*0768*/ 	.short	0x010a
        /*076a*/ 	.byte	0xff
	.zero		1


	//   ....[104]....
        /*076c*/ 	.word	0x00008600
        /*0770*/ 	.word	0x00000000
        /*0774*/ 	.word	0x00000000
        /*0778*/ 	.short	0x010a
        /*077a*/ 	.byte	0xff
	.zero		1


	//   ....[105]....
        /*077c*/ 	.word	0x00008660
        /*0780*/ 	.word	0x00000000
        /*0784*/ 	.word	0x00000000
        /*0788*/ 	.short	0x010a
        /*078a*/ 	.byte	0xff
	.zero		1


	//   ....[106]....
        /*078c*/ 	.word	0x000086c0
        /*0790*/ 	.word	0x00000000
        /*0794*/ 	.word	0x00000000
        /*0798*/ 	.short	0x010a
        /*079a*/ 	.byte	0xff
	.zero		1


	//   ....[107]....
        /*079c*/ 	.word	0x00008720
        /*07a0*/ 	.word	0x00000000
        /*07a4*/ 	.word	0x00000000
        /*07a8*/ 	.short	0x010a
        /*07aa*/ 	.byte	0xff
	.zero		1


	//   ....[108]....
        /*07ac*/ 	.word	0x00008780
        /*07b0*/ 	.word	0x00000000
        /*07b4*/ 	.word	0x00000000
        /*07b8*/ 	.short	0x010a
        /*07ba*/ 	.byte	0xff
	.zero		1


	//   ....[109]....
        /*07bc*/ 	.word	0x000087e0
        /*07c0*/ 	.word	0x00000000
        /*07c4*/ 	.word	0x00000000
        /*07c8*/ 	.short	0x010a
        /*07ca*/ 	.byte	0xff
	.zero		1


	//   ....[110]....
        /*07cc*/ 	.word	0x00008840
        /*07d0*/ 	.word	0x00000004
        /*07d4*/ 	.word	0x00000108
        /*07d8*/ 	.short	0x010a
        /*07da*/ 	.byte	0xff
	.zero		1


	//   ....[111]....
        /*07dc*/ 	.word	0x000088a0
        /*07e0*/ 	.word	0x00000004
        /*07e4*/ 	.word	0x00000100
        /*07e8*/ 	.short	0x010a
        /*07ea*/ 	.byte	0xff
	.zero		1


	//   ....[112]....
        /*07ec*/ 	.word	0x00008900
        /*07f0*/ 	.word	0x00000000
        /*07f4*/ 	.word	0x00000100
        /*07f8*/ 	.short	0x010a
        /*07fa*/ 	.byte	0xff
	.zero		1


	//   ....[113]....
        /*07fc*/ 	.word	0x00008960
        /*0800*/ 	.word	0x00000005
        /*0804*/ 	.word	0x00000120
        /*0808*/ 	.short	0x010a
        /*080a*/ 	.byte	0xff
	.zero		1


	//   ....[114]....
        /*080c*/ 	.word	0x000089c0
        /*0810*/ 	.word	0x00000000
        /*0814*/ 	.word	0x00000000
        /*0818*/ 	.short	0x010a
        /*081a*/ 	.byte	0xff
	.zero		1


	//   ....[115]....
        /*081c*/ 	.word	0x00008a20
        /*0820*/ 	.word	0x00000000
        /*0824*/ 	.word	0x00000000
        /*0828*/ 	.short	0x010a
        /*082a*/ 	.byte	0xff
	.zero		1


	//   ....[116]....
        /*082c*/ 	.word	0x00008a80
        /*0830*/ 	.word	0x00000000
        /*0834*/ 	.word	0x00000000
        /*0838*/ 	.short	0x010a
        /*083a*/ 	.byte	0xff
	.zero		1


	//   ....[117]....
        /*083c*/ 	.word	0x00008ae0
        /*0840*/ 	.word	0x00000000
        /*0844*/ 	.word	0x00000100
        /*0848*/ 	.short	0x010a
        /*084a*/ 	.byte	0xff
	.zero		1


	//   ....[118]....
        /*084c*/ 	.word	0x00008b40
        /*0850*/ 	.word	0x00000000
        /*0854*/ 	.word	0x000000f8
        /*0858*/ 	.short	0x010a
        /*085a*/ 	.byte	0xff
	.zero		1


	//   ....[119]....
        /*085c*/ 	.word	0x00008ba0
        /*0860*/ 	.word	0x00000002
        /*0864*/ 	.word	0x000000d8
        /*0868*/ 	.short	0x010a
        /*086a*/ 	.byte	0xff
	.zero		1


	//   ....[120]....
        /*086c*/ 	.word	0x00008c00
        /*0870*/ 	.word	0x00000000
        /*0874*/ 	.word	0x000000d8
        /*0878*/ 	.short	0x010a
        /*087a*/ 	.byte	0xff
	.zero		1


	//   ....[121]....
        /*087c*/ 	.word	0x00008c60
        /*0880*/ 	.word	0x00000000
        /*0884*/ 	.word	0x00000000
        /*0888*/ 	.short	0x010a
        /*088a*/ 	.byte	0xff
	.zero		1


	//   ....[122]....
        /*088c*/ 	.word	0x00008cc0
        /*0890*/ 	.word	0x00000000
        /*0894*/ 	.word	0x00000000
        /*0898*/ 	.short	0x010a
        /*089a*/ 	.byte	0xff
	.zero		1


	//   ....[123]....
        /*089c*/ 	.word	0x00008d20
        /*08a0*/ 	.word	0x00000000
        /*08a4*/ 	.word	0x00000100
        /*08a8*/ 	.short	0x010a
        /*08aa*/ 	.byte	0xff
	.zero		1


	//   ....[124]....
        /*08ac*/ 	.word	0x00008d70
        /*08b0*/ 	.word	0x00000003
        /*08b4*/ 	.word	0x000000c0
        /*08b8*/ 	.short	0x010a
        /*08ba*/ 	.byte	0xff
	.zero		1


	//   ....[125]....
        /*08bc*/ 	.word	0x00008dc0
        /*08c0*/ 	.word	0x0000004f
        /*08c4*/ 	.word	0x00000110
        /*08c8*/ 	.short	0x010a
        /*08ca*/ 	.byte	0xff
	.zero		1


	//   ....[126]....
        /*08cc*/ 	.word	0x00008e10
        /*08d0*/ 	.word	0x00000003
        /*08d4*/ 	.word	0x000000c0
        /*08d8*/ 	.short	0x010a
        /*08da*/ 	.byte	0xff
	.zero		1


	//----- nvinfo : EIATTR_NUM_MBARRIERS
	.align		4
.L_47:
        /*08dc*/ 	.byte	0x03, 0x38
        /*08de*/ 	.short	0x0026


	//----- nvinfo : EIATTR_EXIT_INSTR_OFFSETS
	.align		4
        /*08e0*/ 	.byte	0x04, 0x1c
        /*08e2*/ 	.short	(.L_49 - .L_48)


	//   ....[0]....
.L_48:
        /*08e4*/ 	.word	0x000033a0


	//   ....[1]....
        /*08e8*/ 	.word	0x00003650


	//   ....[2]....
        /*08ec*/ 	.word	0x000036b0


	//   ....[3]....
        /*08f0*/ 	.word	0x00004520


	//   ....[4]....
        /*08f4*/ 	.word	0x00005740


	//   ....[5]....
        /*08f8*/ 	.word	0x00005780


	//   ....[6]....
        /*08fc*/ 	.word	0x000081b0


	//   ....[7]....
        /*0900*/ 	.word	0x00008230


	//   ....[8]....
        /*0904*/ 	.word	0x00008260


	//   ....[9]....
        /*0908*/ 	.word	0x000082e0


	//----- nvinfo : EIATTR_MAX_THREADS
	.align		4
.L_49:
        /*090c*/ 	.byte	0x04, 0x05
        /*090e*/ 	.short	(.L_51 - .L_50)
.L_50:
        /*0910*/ 	.word	0x00000100
        /*0914*/ 	.word	0x00000001
        /*0918*/ 	.word	0x00000001


	//----- nvinfo : EIATTR_CRS_STACK_SIZE
	.align		4
.L_51:
        /*091c*/ 	.byte	0x04, 0x1e
        /*091e*/ 	.short	(.L_53 - .L_52)
.L_52:
        /*0920*/ 	.word	0x00000000


	//----- nvinfo : EIATTR_CBANK_PARAM_SIZE
	.align		4
.L_53:
        /*0924*/ 	.byte	0x03, 0x19
        /*0926*/ 	.short	0x0900


	//----- nvinfo : EIATTR_PARAM_CBANK
	.align		4
        /*0928*/ 	.byte	0x04, 0x0a
        /*092a*/ 	.short	(.L_55 - .L_54)
	.align		4
.L_54:
        /*092c*/ 	.word	index@(.nv.constant0._ZN7cutlass13device_kernelINS_4conv6kernel13ConvUniversalINS1_16ConvProblemShapeILNS1_8OperatorE0ELi3EEENS1_10collective14CollectiveConvINS1_47MainloopSm100TmaUmmaWarpSpecializedImplicitGemmILS5_0ELi12ELi3ELi1ELi2EN4cute5tupleIJNSA_1CILi2EEENSC_ILi1EEESE_EEEEENSB_IJNSC_ILi64EEESH_NSB_IJNSC_ILi32EEEEEEEEENS_10tfloat32_tESL_NSA_8TiledMMAINSA_8MMA_AtomIJNSA_17SM100_MMA_TF32_SSISL_SL_fLi64ELi64ELNSA_4UMMA5MajorE0ELSQ_0ELNSP_7ScaleInE0ELSR_0EEEEEENSA_6LayoutINSB_IJSE_SE_SE_EEENSB_IJNSC_ILi0EEESW_SW_EEEEENSB_IJNSA_10UnderscoreESZ_SZ_EEEEENS7_6detail27Sm100ImplicitGemmTileTraitsINSA_20SM90_TMA_LOAD_IM2COLENSA_14ComposedLayoutINSA_7SwizzleILi3ELi4ELi3EEENSA_18smem_ptr_flag_bitsILi32EEENSU_INSB_IJNSC_ILi8EEESI_EEENSB_IJSI_SE_EEEEEEEvEENS13_INSA_23SM90_TMA_LOAD_MULTICASTES1E_vEEEENS_8epilogue10collective18CollectiveEpilogueINS1J_23Sm100TmaWarpSpecializedILi3ELi2ELi16ELb1ELb0EEEJSK_NSB_IJNSU_ISH_SE_EENSU_ISI_SE_EEEEESL_NSB_IJNSB_IJllllEEESE_SW_EEESL_S1S_NS1J_6fusion15FusionCallbacksIS1N_NS1T_17LinearCombinationISL_fSL_fLNS_15FloatRoundStyleE2EEESK_S1Q_JEEENSA_5SM1004TMEM4LOAD26SM100_TMEM_LOAD_16dp128b8xES14_S1E_NSA_17SM75_U32x4_LDSM_NENSA_21SM90_TMA_STORE_IM2COLES1E_NSA_17SM90_U32x4_STSM_NENSA_39AutoVectorizingCopyWithAssumedAlignmentILi128EEEEEEvvEEEEvNT_6ParamsE)
        /*0930*/ 	.short	0x0380
        /*0932*/ 	.short	0x0900


	//----- nvinfo : EIATTR_SW_WAR
	.align		4
.L_55:
        /*0934*/ 	.byte	0x04, 0x36
        /*0936*/ 	.short	(.L_57 - .L_56)
.L_56:
        /*0938*/ 	.word	0x00000008
.L_57:


//--------------------- .nv.callgraph             --------------------------
	.section	.nv.callgraph,"",@"SHT_CUDA_CALLGRAPH"
	.align	4
	.sectionentsize	8
	.align		4
        /*0000*/ 	.word	0x00000000
	.align		4
        /*0004*/ 	.word	0xffffffff
	.align		4
        /*0008*/ 	.word	index@(_ZN7cutlass13device_kernelINS_4conv6kernel13ConvUniversalINS1_16ConvProblemShapeILNS1_8OperatorE0ELi3EEENS1_10collective14CollectiveConvINS1_47MainloopSm100TmaUmmaWarpSpecializedImplicitGemmILS5_0ELi12ELi3ELi1ELi2EN4cute5tupleIJNSA_1CILi2EEENSC_ILi1EEESE_EEEEENSB_IJNSC_ILi64EEESH_NSB_IJNSC_ILi32EEEEEEEEENS_10tfloat32_tESL_NSA_8TiledMMAINSA_8MMA_AtomIJNSA_17SM100_MMA_TF32_SSISL_SL_fLi64ELi64ELNSA_4UMMA5MajorE0ELSQ_0ELNSP_7ScaleInE0ELSR_0EEEEEENSA_6LayoutINSB_IJSE_SE_SE_EEENSB_IJNSC_ILi0EEESW_SW_EEEEENSB_IJNSA_10UnderscoreESZ_SZ_EEEEENS7_6detail27Sm100ImplicitGemmTileTraitsINSA_20SM90_TMA_LOAD_IM2COLENSA_14ComposedLayoutINSA_7SwizzleILi3ELi4ELi3EEENSA_18smem_ptr_flag_bitsILi32EEENSU_INSB_IJNSC_ILi8EEESI_EEENSB_IJSI_SE_EEEEEEEvEENS13_INSA_23SM90_TMA_LOAD_MULTICASTES1E_vEEEENS_8epilogue10collective18CollectiveEpilogueINS1J_23Sm100TmaWarpSpecializedILi3ELi2ELi16ELb1ELb0EEEJSK_NSB_IJNSU_ISH_SE_EENSU_ISI_SE_EEEEESL_NSB_IJNSB_IJllllEEESE_SW_EEESL_S1S_NS1J_6fusion15FusionCallbacksIS1N_NS1T_17LinearCombinationISL_fSL_fLNS_15FloatRoundStyleE2EEESK_S1Q_JEEENSA_5SM1004TMEM4LOAD26SM100_TMEM_LOAD_16dp128b8xES14_S1E_NSA_17SM75_U32x4_LDSM_NENSA_21SM90_TMA_STORE_IM2COLES1E_NSA_17SM90_U32x4_STSM_NENSA_39AutoVectorizingCopyWithAssumedAlignmentILi128EEEEEEvvEEEEvNT_6ParamsE)
	.align		4
        /*000c*/ 	.word	index@(__assertfail)
	.align		4
        /*0010*/ 	.word	0x00000000
	.align		4
        /*0014*/ 	.word	0xfffffffe
	.align		4
        /*0018*/ 	.word	0x00000000
	.align		4
        /*001c*/ 	.word	0xfffffffd
	.align		4
        /*0020*/ 	.word	0x00000000
	.align		4
        /*0024*/ 	.word	0xfffffffc


//--------------------- .nv.constant4             --------------------------
	.section	.nv.constant4,"a",@progbits
	.align	8
	.align		8
.nv.constant4:
        /*0000*/ 	.dword	__assertfail
	.align		8
        /*0008*/ 	.dword	__unnamed_1
	.align		8
        /*0010*/ 	.dword	__unnamed_2
	.align		8
        /*0018*/ 	.dword	_ZN39_INTERNAL_4f398fd9_4_k_cu_68eea0fd_29524cuda3std3__45__cpo5beginE
	.align		8
        /*0020*/ 	.dword	_ZN39_INTERNAL_4f398fd9_4_k_cu_68eea0fd_29524cuda3std3__45__cpo3endE
	.align		8
        /*0028*/ 	.dword	_ZN39_INTERNAL_4f398fd9_4_k_cu_68eea0fd_29524cuda3std3__45__cpo6cbeginE
	.align		8
        /*0030*/ 	.dword	_ZN39_INTERNAL_4f398fd9_4_k_cu_68eea0fd_29524cuda3std3__45__cpo4cendE
	.align		8
        /*0038*/ 	.dword	_ZN39_INTERNAL_4f398fd9_4_k_cu_68eea0fd_29524cuda3std3__441_GLOBAL__N__4f398fd9_4_k_cu_68eea0fd_29526ignoreE
	.align		8
        /*0040*/ 	.dword	_ZN39_INTERNAL_4f398fd9_4_k_cu_68eea0fd_29524cuda3std3__419piecewise_constructE
	.align		8
        /*0048*/ 	.dword	_ZN39_INTERNAL_4f398fd9_4_k_cu_68eea0fd_29524cuda3std3__48in_placeE
	.align		8
        /*0050*/ 	.dword	_ZN39_INTERNAL_4f398fd9_4_k_cu_68eea0fd_29524cuda3std6ranges3__45__cpo4swapE
	.align		8
        /*0058*/ 	.dword	_ZN39_INTERNAL_4f398fd9_4_k_cu_68eea0fd_29524cuda3std6ranges3__45__cpo9iter_moveE
	.align		8
        /*0060*/ 	.dword	_ZN39_INTERNAL_4f398fd9_4_k_cu_68eea0fd_29524cute7productE
	.align		8
        /*0068*/ 	.dword	_ZN39_INTERNAL_4f398fd9_4_k_cu_68eea0fd_29524cute1_E
	.align		8
        /*0070*/ 	.dword	$str$27
	.align		8
        /*0078*/ 	.dword	$str$28
	.align		8
        /*0080*/ 	.dword	$str$29
	.align		8
        /*0088*/ 	.dword	$str$30


//--------------------- .text._ZN7cutlass13device_kernelINS_4conv6kernel13ConvUniversalINS1_16ConvProblemShapeILNS1_8OperatorE0ELi3EEENS1_10collective14CollectiveConvINS1_47MainloopSm100TmaUmmaWarpSpecializedImplicitGemmILS5_0ELi12ELi3ELi1ELi2EN4cute5tupleIJNSA_1CILi2EEENSC_ILi1EEESE_EEEEENSB_IJNSC_ILi64EEESH_NSB_IJNSC_ILi32EEEEEEEEENS_10tfloat32_tESL_NSA_8TiledMMAINSA_8MMA_AtomIJNSA_17SM100_MMA_TF32_SSISL_SL_fLi64ELi64ELNSA_4UMMA5MajorE0ELSQ_0ELNSP_7ScaleInE0ELSR_0EEEEEENSA_6LayoutINSB_IJSE_SE_SE_EEENSB_IJNSC_ILi0EEESW_SW_EEEEENSB_IJNSA_10UnderscoreESZ_SZ_EEEEENS7_6detail27Sm100ImplicitGemmTileTraitsINSA_20SM90_TMA_LOAD_IM2COLENSA_14ComposedLayoutINSA_7SwizzleILi3ELi4ELi3EEENSA_18smem_ptr_flag_bitsILi32EEENSU_INSB_IJNSC_ILi8EEESI_EEENSB_IJSI_SE_EEEEEEEvEENS13_INSA_23SM90_TMA_LOAD_MULTICASTES1E_vEEEENS_8epilogue10collective18CollectiveEpilogueINS1J_23Sm100TmaWarpSpecializedILi3ELi2ELi16ELb1ELb0EEEJSK_NSB_IJNSU_ISH_SE_EENSU_ISI_SE_EEEEESL_NSB_IJNSB_IJllllEEESE_SW_EEESL_S1S_NS1J_6fusion15FusionCallbacksIS1N_NS1T_17LinearCombinationISL_fSL_fLNS_15FloatRoundStyleE2EEESK_S1Q_JEEENSA_5SM1004TMEM4LOAD26SM100_TMEM_LOAD_16dp128b8xES14_S1E_NSA_17SM75_U32x4_LDSM_NENSA_21SM90_TMA_STORE_IM2COLES1E_NSA_17SM90_U32x4_STSM_NENSA_39AutoVectorizingCopyWithAssumedAlignmentILi128EEEEEEvvEEEEvNT_6ParamsE --------------------------
	.section	.text._ZN7cutlass13device_kernelINS_4conv6kernel13ConvUniversalINS1_16ConvProblemShapeILNS1_8OperatorE0ELi3EEENS1_10collective14CollectiveConvINS1_47MainloopSm100TmaUmmaWarpSpecializedImplicitGemmILS5_0ELi12ELi3ELi1ELi2EN4cute5tupleIJNSA_1CILi2EEENSC_ILi1EEESE_EEEEENSB_IJNSC_ILi64EEESH_NSB_IJNSC_ILi32EEEEEEEEENS_10tfloat32_tESL_NSA_8TiledMMAINSA_8MMA_AtomIJNSA_17SM100_MMA_TF32_SSISL_SL_fLi64ELi64ELNSA_4UMMA5MajorE0ELSQ_0ELNSP_7ScaleInE0ELSR_0EEEEEENSA_6LayoutINSB_IJSE_SE_SE_EEENSB_IJNSC_ILi0EEESW_SW_EEEEENSB_IJNSA_10UnderscoreESZ_SZ_EEEEENS7_6detail27Sm100ImplicitGemmTileTraitsINSA_20SM90_TMA_LOAD_IM2COLENSA_14ComposedLayoutINSA_7SwizzleILi3ELi4ELi3EEENSA_18smem_ptr_flag_bitsILi32EEENSU_INSB_IJNSC_ILi8EEESI_EEENSB_IJSI_SE_EEEEEEEvEENS13_INSA_23SM90_TMA_LOAD_MULTICASTES1E_vEEEENS_8epilogue10collective18CollectiveEpilogueINS1J_23Sm100TmaWarpSpecializedILi3ELi2ELi16ELb1ELb0EEEJSK_NSB_IJNSU_ISH_SE_EENSU_ISI_SE_EEEEESL_NSB_IJNSB_IJllllEEESE_SW_EEESL_S1S_NS1J_6fusion15FusionCallbacksIS1N_NS1T_17LinearCombinationISL_fSL_fLNS_15FloatRoundStyleE2EEESK_S1Q_JEEENSA_5SM1004TMEM4LOAD26SM100_TMEM_LOAD_16dp128b8xES14_S1E_NSA_17SM75_U32x4_LDSM_NENSA_21SM90_TMA_STORE_IM2COLES1E_NSA_17SM90_U32x4_STSM_NENSA_39AutoVectorizingCopyWithAssumedAlignmentILi128EEEEEEvvEEEEvNT_6ParamsE,"ax",@progbits
	.align	128
.text._ZN7cutlass13device_kernelINS_4conv6kernel13ConvUniversalINS1_16ConvProblemShapeILNS1_8OperatorE0ELi3EEENS1_10collective14CollectiveConvINS1_47MainloopSm100TmaUmmaWarpSpecializedImplicitGemmILS5_0ELi12ELi3ELi1ELi2EN4cute5tupleIJNSA_1CILi2EEENSC_ILi1EEESE_EEEEENSB_IJNSC_ILi64EEESH_NSB_IJNSC_ILi32EEEEEEEEENS_10tfloat32_tESL_NSA_8TiledMMAINSA_8MMA_AtomIJNSA_17SM100_MMA_TF32_SSISL_SL_fLi64ELi64ELNSA_4UMMA5MajorE0ELSQ_0ELNSP_7ScaleInE0ELSR_0EEEEEENSA_6LayoutINSB_IJSE_SE_SE_EEENSB_IJNSC_ILi0EEESW_SW_EEEEENSB_IJNSA_10UnderscoreESZ_SZ_EEEEENS7_6detail27Sm100ImplicitGemmTileTraitsINSA_20SM90_TMA_LOAD_IM2COLENSA_14ComposedLayoutINSA_7SwizzleILi3ELi4ELi3EEENSA_18smem_ptr_flag_bitsILi32EEENSU_INSB_IJNSC_ILi8EEESI_EEENSB_IJSI_SE_EEEEEEEvEENS13_INSA_23SM90_TMA_LOAD_MULTICASTES1E_vEEEENS_8epilogue10collective18CollectiveEpilogueINS1J_23Sm100TmaWarpSpecializedILi3ELi2ELi16ELb1ELb0EEEJSK_NSB_IJNSU_ISH_SE_EENSU_ISI_SE_EEEEESL_NSB_IJNSB_IJllllEEESE_SW_EEESL_S1S_NS1J_6fusion15FusionCallbacksIS1N_NS1T_17LinearCombinationISL_fSL_fLNS_15FloatRoundStyleE2EEESK_S1Q_JEEENSA_5SM1004TMEM4LOAD26SM100_TMEM_LOAD_16dp128b8xES14_S1E_NSA_17SM75_U32x4_LDSM_NENSA_21SM90_TMA_STORE_IM2COLES1E_NSA_17SM90_U32x4_STSM_NENSA_39AutoVectorizingCopyWithAssumedAlignmentILi128EEEEEEvvEEEEvNT_6ParamsE:
        .type           _ZN7cutlass13device_kernelINS_4conv6kernel13ConvUniversalINS1_16ConvProblemShapeILNS1_8OperatorE0ELi3EEENS1_10collective14CollectiveConvINS1_47MainloopSm100TmaUmmaWarpSpecializedImplicitGemmILS5_0ELi12ELi3ELi1ELi2EN4cute5tupleIJNSA_1CILi2EEENSC_ILi1EEESE_EEEEENSB_IJNSC_ILi64EEESH_NSB_IJNSC_ILi32EEEEEEEEENS_10tfloat32_tESL_NSA_8TiledMMAINSA_8MMA_AtomIJNSA_17SM100_MMA_TF32_SSISL_SL_fLi64ELi64ELNSA_4UMMA5MajorE0ELSQ_0ELNSP_7ScaleInE0ELSR_0EEEEEENSA_6LayoutINSB_IJSE_SE_SE_EEENSB_IJNSC_ILi0EEESW_SW_EEEEENSB_IJNSA_10UnderscoreESZ_SZ_EEEEENS7_6detail27Sm100ImplicitGemmTileTraitsINSA_20SM90_TMA_LOAD_IM2COLENSA_14ComposedLayoutINSA_7SwizzleILi3ELi4ELi3EEENSA_18smem_ptr_flag_bitsILi32EEENSU_INSB_IJNSC_ILi8EEESI_EEENSB_IJSI_SE_EEEEEEEvEENS13_INSA_23SM90_TMA_LOAD_MULTICASTES1E_vEEEENS_8epilogue10collective18CollectiveEpilogueINS1J_23Sm100TmaWarpSpecializedILi3ELi2ELi16ELb1ELb0EEEJSK_NSB_IJNSU_ISH_SE_EENSU_ISI_SE_EEEEESL_NSB_IJNSB_IJllllEEESE_SW_EEESL_S1S_NS1J_6fusion15FusionCallbacksIS1N_NS1T_17LinearCombinationISL_fSL_fLNS_15FloatRoundStyleE2EEESK_S1Q_JEEENSA_5SM1004TMEM4LOAD26SM100_TMEM_LOAD_16dp128b8xES14_S1E_NSA_17SM75_U32x4_LDSM_NENSA_21SM90_TMA_STORE_IM2COLES1E_NSA_17SM90_U32x4_STSM_NENSA_39AutoVectorizingCopyWithAssumedAlignmentILi128EEEEEEvvEEEEvNT_6ParamsE,@function
        .size           _ZN7cutlass13device_kernelINS_4conv6kernel13ConvUniversalINS1_16ConvProblemShapeILNS1_8OperatorE0ELi3EEENS1_10collective14CollectiveConvINS1_47MainloopSm100TmaUmmaWarpSpecializedImplicitGemmILS5_0ELi12ELi3ELi1ELi2EN4cute5tupleIJNSA_1CILi2EEENSC_ILi1EEESE_EEEEENSB_IJNSC_ILi64EEESH_NSB_IJNSC_ILi32EEEEEEEEENS_10tfloat32_tESL_NSA_8TiledMMAINSA_8MMA_AtomIJNSA_17SM100_MMA_TF32_SSISL_SL_fLi64ELi64ELNSA_4UMMA5MajorE0ELSQ_0ELNSP_7ScaleInE0ELSR_0EEEEEENSA_6LayoutINSB_IJSE_SE_SE_EEENSB_IJNSC_ILi0EEESW_SW_EEEEENSB_IJNSA_10UnderscoreESZ_SZ_EEEEENS7_6detail27Sm100ImplicitGemmTileTraitsINSA_20SM90_TMA_LOAD_IM2COLENSA_14ComposedLayoutINSA_7SwizzleILi3ELi4ELi3EEENSA_18smem_ptr_flag_bitsILi32EEENSU_INSB_IJNSC_ILi8EEESI_EEENSB_IJSI_SE_EEEEEEEvEENS13_INSA_23SM90_TMA_LOAD_MULTICASTES1E_vEEEENS_8epilogue10collective18CollectiveEpilogueINS1J_23Sm100TmaWarpSpecializedILi3ELi2ELi16ELb1ELb0EEEJSK_NSB_IJNSU_ISH_SE_EENSU_ISI_SE_EEEEESL_NSB_IJNSB_IJllllEEESE_SW_EEESL_S1S_NS1J_6fusion15FusionCallbacksIS1N_NS1T_17LinearCombinationISL_fSL_fLNS_15FloatRoundStyleE2EEESK_S1Q_JEEENSA_5SM1004TMEM4LOAD26SM100_TMEM_LOAD_16dp128b8xES14_S1E_NSA_17SM75_U32x4_LDSM_NENSA_21SM90_TMA_STORE_IM2COLES1E_NSA_17SM90_U32x4_STSM_NENSA_39AutoVectorizingCopyWithAssumedAlignmentILi128EEEEEEvvEEEEvNT_6ParamsE,(.L_x_176 - _ZN7cutlass13device_kernelINS_4conv6kernel13ConvUniversalINS1_16ConvProblemShapeILNS1_8OperatorE0ELi3EEENS1_10collective14CollectiveConvINS1_47MainloopSm100TmaUmmaWarpSpecializedImplicitGemmILS5_0ELi12ELi3ELi1ELi2EN4cute5tupleIJNSA_1CILi2EEENSC_ILi1EEESE_EEEEENSB_IJNSC_ILi64EEESH_NSB_IJNSC_ILi32EEEEEEEEENS_10tfloat32_tESL_NSA_8TiledMMAINSA_8MMA_AtomIJNSA_17SM100_MMA_TF32_SSISL_SL_fLi64ELi64ELNSA_4UMMA5MajorE0ELSQ_0ELNSP_7ScaleInE0ELSR_0EEEEEENSA_6LayoutINSB_IJSE_SE_SE_EEENSB_IJNSC_ILi0EEESW_SW_EEEEENSB_IJNSA_10UnderscoreESZ_SZ_EEEEENS7_6detail27Sm100ImplicitGemmTileTraitsINSA_20SM90_TMA_LOAD_IM2COLENSA_14ComposedLayoutINSA_7SwizzleILi3ELi4ELi3EEENSA_18smem_ptr_flag_bitsILi32EEENSU_INSB_IJNSC_ILi8EEESI_EEENSB_IJSI_SE_EEEEEEEvEENS13_INSA_23SM90_TMA_LOAD_MULTICASTES1E_vEEEENS_8epilogue10collective18CollectiveEpilogueINS1J_23Sm100TmaWarpSpecializedILi3ELi2ELi16ELb1ELb0EEEJSK_NSB_IJNSU_ISH_SE_EENSU_ISI_SE_EEEEESL_NSB_IJNSB_IJllllEEESE_SW_EEESL_S1S_NS1J_6fusion15FusionCallbacksIS1N_NS1T_17LinearCombinationISL_fSL_fLNS_15FloatRoundStyleE2EEESK_S1Q_JEEENSA_5SM1004TMEM4LOAD26SM100_TMEM_LOAD_16dp128b8xES14_S1E_NSA_17SM75_U32x4_LDSM_NENSA_21SM90_TMA_STORE_IM2COLES1E_NSA_17SM90_U32x4_STSM_NENSA_39AutoVectorizingCopyWithAssumedAlignmentILi128EEEEEEvvEEEEvNT_6ParamsE)
        .other          _ZN7cutlass13device_kernelINS_4conv6kernel13ConvUniversalINS1_16ConvProblemShapeILNS1_8OperatorE0ELi3EEENS1_10collective14CollectiveConvINS1_47MainloopSm100TmaUmmaWarpSpecializedImplicitGemmILS5_0ELi12ELi3ELi1ELi2EN4cute5tupleIJNSA_1CILi2EEENSC_ILi1EEESE_EEEEENSB_IJNSC_ILi64EEESH_NSB_IJNSC_ILi32EEEEEEEEENS_10tfloat32_tESL_NSA_8TiledMMAINSA_8MMA_AtomIJNSA_17SM100_MMA_TF32_SSISL_SL_fLi64ELi64ELNSA_4UMMA5MajorE0ELSQ_0ELNSP_7ScaleInE0ELSR_0EEEEEENSA_6LayoutINSB_IJSE_SE_SE_EEENSB_IJNSC_ILi0EEESW_SW_EEEEENSB_IJNSA_10UnderscoreESZ_SZ_EEEEENS7_6detail27Sm100ImplicitGemmTileTraitsINSA_20SM90_TMA_LOAD_IM2COLENSA_14ComposedLayoutINSA_7SwizzleILi3ELi4ELi3EEENSA_18smem_ptr_flag_bitsILi32EEENSU_INSB_IJNSC_ILi8EEESI_EEENSB_IJSI_SE_EEEEEEEvEENS13_INSA_23SM90_TMA_LOAD_MULTICASTES1E_vEEEENS_8epilogue10collective18CollectiveEpilogueINS1J_23Sm100TmaWarpSpecializedILi3ELi2ELi16ELb1ELb0EEEJSK_NSB_IJNSU_ISH_SE_EENSU_ISI_SE_EEEEESL_NSB_IJNSB_IJllllEEESE_SW_EEESL_S1S_NS1J_6fusion15FusionCallbacksIS1N_NS1T_17LinearCombinationISL_fSL_fLNS_15FloatRoundStyleE2EEESK_S1Q_JEEENSA_5SM1004TMEM4LOAD26SM100_TMEM_LOAD_16dp128b8xES14_S1E_NSA_17SM75_U32x4_LDSM_NENSA_21SM90_TMA_STORE_IM2COLES1E_NSA_17SM90_U32x4_STSM_NENSA_39AutoVectorizingCopyWithAssumedAlignmentILi128EEEEEEvvEEEEvNT_6ParamsE,@"STO_CUDA_ENTRY STV_DEFAULT"
_ZN7cutlass13device_kernelINS_4conv6kernel13ConvUniversalINS1_16ConvProblemShapeILNS1_8OperatorE0ELi3EEENS1_10collective14CollectiveConvINS1_47MainloopSm100TmaUmmaWarpSpecializedImplicitGemmILS5_0ELi12ELi3ELi1ELi2EN4cute5tupleIJNSA_1CILi2EEENSC_ILi1EEESE_EEEEENSB_IJNSC_ILi64EEESH_NSB_IJNSC_ILi32EEEEEEEEENS_10tfloat32_tESL_NSA_8TiledMMAINSA_8MMA_AtomIJNSA_17SM100_MMA_TF32_SSISL_SL_fLi64ELi64ELNSA_4UMMA5MajorE0ELSQ_0ELNSP_7ScaleInE0ELSR_0EEEEEENSA_6LayoutINSB_IJSE_SE_SE_EEENSB_IJNSC_ILi0EEESW_SW_EEEEENSB_IJNSA_10UnderscoreESZ_SZ_EEEEENS7_6detail27Sm100ImplicitGemmTileTraitsINSA_20SM90_TMA_LOAD_IM2COLENSA_14ComposedLayoutINSA_7SwizzleILi3ELi4ELi3EEENSA_18smem_ptr_flag_bitsILi32EEENSU_INSB_IJNSC_ILi8EEESI_EEENSB_IJSI_SE_EEEEEEEvEENS13_INSA_23SM90_TMA_LOAD_MULTICASTES1E_vEEEENS_8epilogue10collective18CollectiveEpilogueINS1J_23Sm100TmaWarpSpecializedILi3ELi2ELi16ELb1ELb0EEEJSK_NSB_IJNSU_ISH_SE_EENSU_ISI_SE_EEEEESL_NSB_IJNSB_IJllllEEESE_SW_EEESL_S1S_NS1J_6fusion15FusionCallbacksIS1N_NS1T_17LinearCombinationISL_fSL_fLNS_15FloatRoundStyleE2EEESK_S1Q_JEEENSA_5SM1004TMEM4LOAD26SM100_TMEM_LOAD_16dp128b8xES14_S1E_NSA_17SM75_U32x4_LDSM_NENSA_21SM90_TMA_STORE_IM2COLES1E_NSA_17SM90_U32x4_STSM_NENSA_39AutoVectorizingCopyWithAssumedAlignmentILi128EEEEEEvvEEEEvNT_6ParamsE:
[----:B------:R-:W1:Y:S01]  /*0000*/  LDC R1, c[0x0][0x37c] ;  /* 0x0000df00ff017b82 */ /* 0x000e620000000800 */
[----:B------:R-:W2:Y:S01]  /*0010*/  S2R R59, SR_TID.X ;  /* 0x00000000003b7919 */ /* 0x000ea20000002100 */
[----:B------:R-:W3:Y:S01]  /*0020*/  LDCU.64 UR8, c[0x0][0x990] ;  /* 0x00013200ff0877ac */ /* 0x000ee20008000a00 */
[----:B-1----:R-:W-:Y:S01]  /*0030*/  VIADD R1, R1, 0xfffffff8 ;  /* 0xfffffff801017836 */ /* 0x002fe20000000000 */
[----:B------:R-:W-:Y:S02]  /*0040*/  PRMT R60, RZ, 0x7610, R60 ;  /* 0x00007610ff3c7816 */ /* 0x000fe4000000003c */
[----:B------:R-:W-:Y:S01]  /*0050*/  ELECT P3, URZ, PT ;  /* 0x0000000000ff782f */ /* 0x000fe20003860000 */
[----:B---3--:R-:W-:-:S04]  /*0060*/  UISETP.NE.U32.AND UP0, UPT, UR8, URZ, UPT ;  /* 0x000000ff0800728c */ /* 0x008fc8000bf05070 */
[----:B------:R-:W-:Y:S01]  /*0070*/  UISETP.NE.AND.EX UP0, UPT, UR9, URZ, UPT, UP0 ;  /* 0x000000ff0900728c */ /* 0x000fe2000bf05300 */
[----:B--2---:R-:W-:-:S05]  /*0080*/  SHF.R.U32.HI R61, RZ, 0x5, R59 ;  /* 0x00000005ff3d7819 */ /* 0x004fca000001163b */
[----:B------:R-:W1:Y:S02]  /*0090*/  SHFL.IDX PT, R0, R61, RZ, 0x1f ;  /* 0x00001fff3d007589 */ /* 0x000e6400000e0000 */
[----:B-1----:R-:W-:Y:S01]  /*00a0*/  R2UR UR18, R0 ;  /* 0x00000000001272ca */ /* 0x002fe200000e0000 */
[----:B------:R-:W-:-:S14]  /*00b0*/  BRA.U UP0, `(.L_x_0) ;  /* 0x0000000100307547 */ /* 0x000fdc000b800000 */
[----:B------:R-:W1:Y:S02]  /*00c0*/  LDCU.64 UR4, c[0x0][0x988] ;  /* 0x00013100ff0477ac */ /* 0x000e640008000a00 */
[----:B-1----:R-:W-:-:S04]  /*00d0*/  UISETP.NE.U32.AND UP0, UPT, UR4, URZ, UPT ;  /* 0x000000ff0400728c */ /* 0x002fc8000bf05070 */
[----:B------:R-:W-:-:S09]  /*00e0*/  UISETP.NE.AND.EX UP0, UPT, UR5, URZ, UPT, UP0 ;  /* 0x000000ff0500728c */ /* 0x000fd2000bf05300 */
[----:B------:R-:W-:Y:S05]  /*00f0*/  BRA.U !UP0, `(.L_x_1) ;  /* 0x0000000108147547 */ /* 0x000fea000b800000 */
[----:B------:R-:W1:Y:S01]  /*0100*/  LDC.64 R2, c[0x0][0x988] ;  /* 0x00026200ff027b82 */ /* 0x000e620000000a00 */
[----:B------:R-:W1:Y:S02]  /*0110*/  LDCU.64 UR4, c[0x0][0x358] ;  /* 0x00006b00ff0477ac */ /* 0x000e640008000a00 */
[----:B-1----:R1:W5:Y:S01]  /*0120*/  LDG.E R27, desc[UR4][R2.64] ;  /* 0x00000004021b7981 */ /* 0x002362000c1e1900 */
[----:B------:R-:W-:Y:S01]  /*0130*/  HFMA2 R60, -RZ, RZ, 0, 5.9604644775390625e-08 ;  /* 0x00000001ff3c7431 */ /* 0x000fe200000001ff */
[----:B------:R-:W-:Y:S05]  /*0140*/  BRA `(.L_x_0) ;  /* 0x00000000000c7947 */ /* 0x000fea0003800000 */
.L_x_1:
[----:B------:R-:W1:Y:S01]  /*0150*/  LDCU UR4, c[0x0][0x980] ;  /* 0x00013000ff0477ac */ /* 0x000e620008000800 */
[----:B------:R-:W-:Y:S01]  /*0160*/  HFMA2 R60, -RZ, RZ, 0, 5.9604644775390625e-08 ;  /* 0x00000001ff3c7431 */ /* 0x000fe200000001ff */
[----:B-1----:R-:W-:-:S07]  /*0170*/  MOV R27, UR4 ;  /* 0x00000004001b7c02 */ /* 0x002fce0008000f00 */
.L_x_0:
[----:B------:R-:W2:Y:S02]  /*0180*/  LDCU.64 UR4, c[0x0][0x9b0] ;  /* 0x00013600ff0477ac */ /* 0x000ea40008000a00 */
[----:B--2---:R-:W-:-:S04]  /*0190*/  UISETP.NE.U32.AND UP0, UPT, UR4, URZ, UPT ;  /* 0x000000ff0400728c */ /* 0x004fc8000bf05070 */
[----:B------:R-:W-:-:S09]  /*01a0*/  UISETP.NE.AND.EX UP0, UPT, UR5, URZ, UPT, UP0 ;  /* 0x000000ff0500728c */ /* 0x000fd2000bf05300 */
[----:B------:R-:W-:Y:S05]  /*01b0*/  BRA.U UP0, `(.L_x_2) ;  /* 0x0000000100287547 */ /* 0x000fea000b800000 */
[----:B------:R-:W2:Y:S02]  /*01c0*/  LDCU.64 UR4, c[0x0][0x9a8] ;  /* 0x00013500ff0477ac */ /* 0x000ea40008000a00 */
[----:B--2---:R-:W-:-:S04]  /*01d0*/  UISETP.NE.U32.AND UP0, UPT, UR4, URZ, UPT ;  /* 0x000000ff0400728c */ /* 0x004fc8000bf05070 */
[----:B------:R-:W-:-:S09]  /*01e0*/  UISETP.NE.AND.EX UP0, UPT, UR5, URZ, UPT, UP0 ;  /* 0x000000ff0500728c */ /* 0x000fd2000bf05300 */
[----:B------:R-:W-:Y:S05]  /*01f0*/  BRA.U !UP0, `(.L_x_3) ;  /* 0x0000000108107547 */ /* 0x000fea000b800000 */
[----:B------:R-:W2:Y:S01]  /*0200*/  LDC.64 R24, c[0x0][0x9a8] ;  /* 0x00026a00ff187b82 */ /* 0x000ea20000000a00 */
[----:B------:R-:W2:Y:S02]  /*0210*/  LDCU.64 UR4, c[0x0][0x358] ;  /* 0x00006b00ff0477ac */ /* 0x000ea40008000a00 */
[----:B--2---:R2:W5:Y:S01]  /*0220*/  LDG.E R24, desc[UR4][R24.64] ;  /* 0x0000000418187981 */ /* 0x004562000c1e1900 */
[----:B------:R-:W-:Y:S05]  /*0230*/  BRA `(.L_x_2) ;  /* 0x0000000000087947 */ /* 0x000fea0003800000 */
.L_x_3:
[----:B------:R-:W2:Y:S02]  /*0240*/  LDCU UR4, c[0x0][0x9a0] ;  /* 0x00013400ff0477ac */ /* 0x000ea40008000800 */
[----:B--2---:R-:W-:Y:S02]  /*0250*/  MOV R24, UR4 ;  /* 0x0000000400187c02 */ /* 0x004fe40008000f00 */
.L_x_2:
[----:B------:R-:W-:Y:S01]  /*0260*/  IMAD.U32 R0, RZ, RZ, UR18 ;  /* 0x00000012ff007e24 */ /* 0x000fe2000f8e00ff */
[----:B------:R-:W-:Y:S04]  /*0270*/  BSSY.RECONVERGENT B0, `(.L_x_4) ;  /* 0x000000c000007945 */ /* 0x000fe80003800200 */
[C---:B------:R-:W-:Y:S02]  /*0280*/  ISETP.NE.OR P1, PT, R0.reuse, 0x1, !P3 ;  /* 0x000000010000780c */ /* 0x040fe40005f25670 */
[----:B------:R-:W-:-:S11]  /*0290*/  ISETP.NE.OR P0, PT, R0, 0x3, !P3 ;  /* 0x000000030000780c */ /* 0x000fd60005f05670 */
[----:B------:R-:W-:Y:S05]  /*02a0*/  @P1 BRA `(.L_x_5) ;  /* 0x0000000000201947 */ /* 0x000fea0003800000 */
[----:B------:R-:W3:Y:S02]  /*02b0*/  LDCU.64 UR4, c[0x0][0x348] ;  /* 0x00006900ff0477ac */ /* 0x000ee40008000a00 */
[----:B---3--:R-:W-:Y:S02]  /*02c0*/  UIADD3 UR6, UP1, UPT, UR4, 0x80, URZ ;  /* 0x0000008004067890 */ /* 0x008fe4000ff3e0ff */
[----:B------:R-:W-:Y:S02]  /*02d0*/  UIADD3 UR4, UP0, UPT, UR4, 0x200, URZ ;  /* 0x0000020004047890 */ /* 0x000fe4000ff1e0ff */
[----:B------:R-:W-:Y:S02]  /*02e0*/  UIADD3.X UR7, UPT, UPT, URZ, UR5, URZ, UP1, !UPT ;  /* 0x00000005ff077290 */ /* 0x000fe40008ffe4ff */
[----:B------:R-:W-:-:S07]  /*02f0*/  UIADD3.X UR5, UPT, UPT, URZ, UR5, URZ, UP0, !UPT ;  /* 0x00000005ff057290 */ /* 0x000fce00087fe4ff */
[----:B------:R3:W-:Y:S02]  /*0300*/  UTMACCTL.PF [UR6] ;  /* 0x00000000060079b9 */ /* 0x0007e40008040000 */
[----:B------:R3:W-:Y:S02]  /*0310*/  UTMACCTL.PF [UR4] ;  /* 0x00000000040079b9 */ /* 0x0007e40008040000 */
[----:B---3--:R-:W-:Y:S01]  /*0320*/  NOP ;  /* 0x0000000000007918 */ /* 0x008fe20000000000 */
.L_x_5:
[----:B------:R-:W-:Y:S05]  /*0330*/  BSYNC.RECONVERGENT B0 ;  /* 0x0000000000007941 */ /* 0x000fea0003800200 */
.L_x_4:
[----:B------:R-:W-:Y:S04]  /*0340*/  BSSY.RECONVERGENT B0, `(.L_x_6) ;  /* 0x000000a000007945 */ /* 0x000fe80003800200 */
        /* <DEDUP_REMOVED lines=9> */
.L_x_7:
[----:B------:R-:W-:Y:S05]  /*03e0*/  BSYNC.RECONVERGENT B0 ;  /* 0x0000000000007941 */ /* 0x000fea0003800200 */
.L_x_6:
[----:B------:R-:W3:Y:S01]  /*03f0*/  LDCU.64 UR4, c[0x0][0x988] ;  /* 0x00013100ff0477ac */ /* 0x000ee20008000a00 */
[----:B------:R-:W-:Y:S02]  /*0400*/  UISETP.EQ.U32.AND UP2, UPT, UR8, URZ, UPT ;  /* 0x000000ff0800728c */ /* 0x000fe4000bf42070 */
[----:B------:R-:W-:Y:S02]  /*0410*/  UPLOP3.LUT UP3, UPT, UPT, UPT, UPT, 0x80, 0x8 ;  /* 0x000000000008789c */ /* 0x000fe40003f6f070 */
[----:B---3--:R-:W-:-:S04]  /*0420*/  UISETP.NE.U32.AND UP0, UPT, UR4, URZ, UPT ;  /* 0x000000ff0400728c */ /* 0x008fc8000bf05070 */
[----:B------:R-:W-:-:S04]  /*0430*/  UISETP.NE.AND.EX UP1, UPT, UR5, URZ, UPT, UP0 ;  /* 0x000000ff0500728c */ /* 0x000fc8000bf25300 */
[----:B------:R-:W-:-:S04]  /*0440*/  UISETP.EQ.OR.EX UP4, UPT, UR9, URZ, !UP1, UP2 ;  /* 0x000000ff0900728c */ /* 0x000fc8000cf82720 */
[----:B------:R-:W-:-:S06]  /*0450*/  UP2UR UR4, UPR, URZ, 0x10 ;  /* 0x00000010ff047883 */ /* 0x000fcc0008000000 */
[----:B------:R-:W-:Y:S01]  /*0460*/  MOV R66, UR4 ;  /* 0x0000000400427c02 */ /* 0x000fe20008000f00 */
[----:B------:R-:W-:Y:S06]  /*0470*/  BRA.U !UP4, `(.L_x_8) ;  /* 0x000000010c207547 */ /* 0x000fec000b800000 */
[----:B------:R-:W-:Y:S01]  /*0480*/  UISETP.NE.U32.AND UP2, UPT, UR8, URZ, UPT ;  /* 0x000000ff0800728c */ /* 0x000fe2000bf45070 */
[----:B-----5:R-:W-:Y:S01]  /*0490*/  FSETP.NEU.AND P0, PT, R27, RZ, PT ;  /* 0x000000ff1b00720b */ /* 0x020fe20003f0d000 */
[----:B------:R-:W-:Y:S02]  /*04a0*/  USEL UR4, URZ, 0xffffffff, UP1 ;  /* 0xffffffffff047887 */ /* 0x000fe40008800000 */
[----:B------:R-:W-:-:S10]  /*04b0*/  UISETP.NE.AND.EX UP2, UPT, UR9, URZ, UPT, UP2 ;  /* 0x000000ff0900728c */ /* 0x000fd4000bf45320 */
[----:B------:R-:W-:Y:S01]  /*04c0*/  VOTEU.ANY UP0, P0 ;  /* 0x0000000000ff7886 */ /* 0x000fe20000000100 */
[----:B------:R-:W-:-:S04]  /*04d0*/  @!UP2 USEL UR4, URZ, 0xffffffff, UP0 ;  /* 0xffffffffff04a887 */ /* 0x000fc80008000000 */
[----:B------:R-:W-:-:S04]  /*04e0*/  ULOP3.LUT UR4, UR4, 0x1, URZ, 0xc0, !UPT ;  /* 0x0000000104047892 */ /* 0x000fc8000f8ec0ff */
[----:B------:R-:W-:-:S11]  /*04f0*/  UISETP.NE.U32.AND UP3, UPT, UR4, 0x1, UPT ;  /* 0x000000010400788c */ /* 0x000fd6000bf65070 */
.L_x_8:
[----:B-1----:R-:W1:Y:S02]  /*0500*/  SHFL.IDX PT, R2, R61, RZ, 0x1f ;  /* 0x00001fff3d027589 */ /* 0x002e6400000e0000 */
[----:B-1----:R-:W-:-:S13]  /*0510*/  ISETP.NE.AND P0, PT, R2, RZ, PT ;  /* 0x000000ff0200720c */ /* 0x002fda0003f05270 */
[----:B------:R-:W-:Y:S05]  /*0520*/  @P0 BRA `(.L_x_9) ;  /* 0x0000000000a40947 */ /* 0x000fea0003800000 */
[----:B------:R-:W-:Y:S01]  /*0530*/  ELECT P0, URZ, PT ;  /* 0x0000000000ff782f */ /* 0x000fe20003800000 */
[----:B------:R-:W-:-:S12]  /*0540*/  BSSY.RECONVERGENT B0, `(.L_x_9) ;  /* 0x0000027000007945 */ /* 0x000fd80003800200 */
[----:B------:R-:W-:Y:S05]  /*0550*/  @!P0 BRA `(.L_x_10) ;  /* 0x0000000000948947 */ /* 0x000fea0003800000 */
[----:B------:R-:W1:Y:S01]  /*0560*/  S2UR UR4, SR_CgaCtaId ;  /* 0x00000000000479c3 */ /* 0x000e620000008800 */
[----:B------:R-:W-:Y:S01]  /*0570*/  UMOV UR5, 0x400 ;  /* 0x0000040000057882 */ /* 0x000fe20000000000 */
[----:B------:R-:W-:Y:S01]  /*0580*/  UMOV UR8, 0x1 ;  /* 0x0000000100087882 */ /* 0x000fe20000000000 */
[----:B------:R-:W-:Y:S01]  /*0590*/  UMOV UR6, 0x2 ;  /* 0x0000000200067882 */ /* 0x000fe20000000000 */
[----:B------:R-:W-:-:S04]  /*05a0*/  UIADD3 UR8, UPT, UPT, -UR8, 0x100000, URZ ;  /* 0x0010000008087890 */ /* 0x000fc8000fffe1ff */
[----:B------:R-:W-:Y:S02]  /*05b0*/  USHF.L.U32 UR9, UR8, 0xb, URZ ;  /* 0x0000000b08097899 */ /* 0x000fe400080006ff */
[----:B------:R-:W-:Y:S02]  /*05c0*/  USHF.L.U32 UR8, UR8, 0x1, URZ ;  /* 0x0000000108087899 */ /* 0x000fe400080006ff */
[----:B------:R-:W-:-:S04]  /*05d0*/  UIADD3 UR6, UPT, UPT, -UR6, 0x100000, URZ ;  /* 0x0010000006067890 */ /* 0x000fc8000fffe1ff */
[----:B------:R-:W-:Y:S02]  /*05e0*/  USHF.L.U32 UR7, UR6, 0xb, URZ ;  /* 0x0000000b06077899 */ /* 0x000fe400080006ff */
[----:B------:R-:W-:Y:S02]  /*05f0*/  USHF.L.U32 UR6, UR6, 0x1, URZ ;  /* 0x0000000106067899 */ /* 0x000fe400080006ff */
[----:B-1----:R-:W-:Y:S01]  /*0600*/  ULEA UR4, UR4, UR5, 0x18 ;  /* 0x0000000504047291 */ /* 0x002fe2000f8ec0ff */
[----:B------:R-:W1:Y:S11]  /*0610*/  FENCE.VIEW.ASYNC.S ;  /* 0x00000000000073c6 */ /* 0x000e760000000000 */
[----:B-1----:R1:W3:Y:S01]  /*0620*/  SYNCS.EXCH.64 URZ, [UR4], UR8 ;  /* 0x0000000804ff75b2 */ /* 0x0022e20008000100 */
[----:B------:R1:W4:Y:S01]  /*0630*/  SYNCS.EXCH.64 URZ, [UR4+0x60], UR6 ;  /* 0x0000600604ff75b2 */ /* 0x0003220008000100 */
[----:B------:R1:W1:Y:S01]  /*0640*/  SYNCS.EXCH.64 URZ, [UR4+0x8], UR8 ;  /* 0x0000080804ff75b2 */ /* 0x0002620008000100 */
        /* <DEDUP_REMOVED lines=21> */
[----:B---3--:R-:W-:Y:S01]  /*07a0*/  NOP ;  /* 0x0000000000007918 */ /* 0x008fe20000000000 */
.L_x_10:
[----:B-1----:R-:W-:Y:S05]  /*07b0*/  BSYNC.RECONVERGENT B0 ;  /* 0x0000000000007941 */ /* 0x002fea0003800200 */
.L_x_9:
[----:B------:R-:W1:Y:S01]  /*07c0*/  SHFL.IDX PT, R2, R61, RZ, 0x1f ;  /* 0x00001fff3d027589 */ /* 0x000e6200000e0000 */
[----:B------:R-:W-:Y:S01]  /*07d0*/  NOP ;  /* 0x0000000000007918 */ /* 0x000fe20000000000 */
[----:B-1----:R-:W-:-:S13]  /*07e0*/  ISETP.NE.AND P0, PT, R2, 0x1, PT ;  /* 0x000000010200780c */ /* 0x002fda0003f05270 */
[----:B------:R-:W-:Y:S05]  /*07f0*/  @P0 BRA `(.L_x_11) ;  /* 0x0000000000500947 */ /* 0x000fea0003800000 */
        /* <DEDUP_REMOVED lines=9> */
[----:B------:R-:W-:Y:S01]  /*0890*/  USHF.L.U32 UR6, UR6, 0x1, URZ ;  /* 0x0000000106067899 */ /* 0x000fe200080006ff */
[----:B------:R-:W-:Y:S01]  /*08a0*/  ELECT P0, URZ, PT ;  /* 0x0000000000ff782f */ /* 0x000fe20003800000 */
[----:B-1----:R-:W-:Y:S01]  /*08b0*/  ULEA UR4, UR4, UR5, 0x18 ;  /* 0x0000000504047291 */ /* 0x002fe2000f8ec0ff */
[----:B------:R-:W1:Y:S11]  /*08c0*/  FENCE.VIEW.ASYNC.S ;  /* 0x00000000000073c6 */ /* 0x000e760000000000 */
[----:B-1----:R1:W3:Y:S01]  /*08d0*/  SYNCS.EXCH.64 URZ, [UR4+0xc0], UR8 ;  /* 0x0000c00804ff75b2 */ /* 0x0022e20008000100 */
[----:B------:R1:W1:Y:S01]  /*08e0*/  SYNCS.EXCH.64 URZ, [UR4+0xd8], UR6 ;  /* 0x0000d80604ff75b2 */ /* 0x0002620008000100 */
[----:B------:R1:W1:Y:S01]  /*08f0*/  SYNCS.EXCH.64 URZ, [UR4+0xc8], UR8 ;  /* 0x0000c80804ff75b2 */ /* 0x0002620008000100 */
[----:B------:R1:W1:Y:S01]  /*0900*/  SYNCS.EXCH.64 URZ, [UR4+0xe0], UR6 ;  /* 0x0000e00604ff75b2 */ /* 0x0002620008000100 */
[----:B------:R1:W1:Y:S01]  /*0910*/  SYNCS.EXCH.64 URZ, [UR4+0xd0], UR8 ;  /* 0x0000d00804ff75b2 */ /* 0x0002620008000100 */
[----:B------:R1:W1:Y:S01]  /*0920*/  SYNCS.EXCH.64 URZ, [UR4+0xe8], UR6 ;  /* 0x0000e80604ff75b2 */ /* 0x0002620008000100 */
[----:B------:R-:W-:Y:S01]  /*0930*/  NOP ;  /* 0x0000000000007918 */ /* 0x000fe20000000000 */
.L_x_11:
[----:B------:R-:W2:Y:S01]  /*0940*/  SHFL.IDX PT, R2, R61, RZ, 0x1f ;  /* 0x00001fff3d027589 */ /* 0x000ea200000e0000 */
[----:B------:R-:W-:Y:S01]  /*0950*/  NOP ;  /* 0x0000000000007918 */ /* 0x000fe20000000000 */
[----:B--2---:R-:W-:-:S13]  /*0960*/  ISETP.NE.AND P0, PT, R2, 0x3, PT ;  /* 0x000000030200780c */ /* 0x004fda0003f05270 */
[----:B------:R-:W-:Y:S05]  /*0970*/  @P0 BRA `(.L_x_12) ;  /* 0x0000000000300947 */ /* 0x000fea0003800000 */
[----:B-1----:R-:W1:Y:S01]  /*0980*/  S2UR UR4, SR_CgaCtaId ;  /* 0x00000000000479c3 */ /* 0x002e620000008800 */
[----:B------:R-:W-:Y:S01]  /*0990*/  UMOV UR6, 0x400 ;  /* 0x0000040000067882 */ /* 0x000fe20000000000 */
[----:B------:R-:W-:Y:S01]  /*09a0*/  UMOV UR5, 0x20 ;  /* 0x0000002000057882 */ /* 0x000fe20000000000 */
[----:B------:R-:W-:Y:S01]  /*09b0*/  ELECT P0, URZ, PT ;  /* 0x0000000000ff782f */ /* 0x000fe20003800000 */
[----:B-1----:R-:W-:Y:S02]  /*09c0*/  ULEA UR6, UR4, UR6, 0x18 ;  /* 0x0000000604067291 */ /* 0x002fe4000f8ec0ff */
[----:B------:R-:W-:-:S04]  /*09d0*/  UIADD3 UR4, UPT, UPT, -UR5, 0x100000, URZ ;  /* 0x0010000005047890 */ /* 0x000fc8000fffe1ff */
[----:B------:R-:W-:Y:S02]  /*09e0*/  USHF.L.U32 UR5, UR4, 0xb, URZ ;  /* 0x0000000b04057899 */ /* 0x000fe400080006ff */
[----:B------:R-:W-:Y:S01]  /*09f0*/  USHF.L.U32 UR4, UR4, 0x1, URZ ;  /* 0x0000000104047899 */ /* 0x000fe200080006ff */
[----:B------:R-:W1:Y:S11]  /*0a00*/  FENCE.VIEW.ASYNC.S ;  /* 0x00000000000073c6 */ /* 0x000e760000000000 */
[----:B-1----:R2:W1:Y:S01]  /*0a10*/  SYNCS.EXCH.64 URZ, [UR6+0xf0], UR4 ;  /* 0x0000f00406ff75b2 */ /* 0x0024620008000100 */
[----:B------:R2:W1:Y:S02]  /*0a20*/  SYNCS.EXCH.64 URZ, [UR6+0xf8], UR4 ;  /* 0x0000f80406ff75b2 */ /* 0x0004640008000100 */
[----:B--2---:R-:W-:Y:S01]  /*0a30*/  NOP ;  /* 0x0000000000007918 */ /* 0x004fe20000000000 */
.L_x_12:
[----:B------:R-:W2:Y:S01]  /*0a40*/  SHFL.IDX PT, R2, R61, RZ, 0x1f ;  /* 0x00001fff3d027589 */ /* 0x000ea200000e0000 */
[----:B------:R-:W-:Y:S01]  /*0a50*/  NOP ;  /* 0x0000000000007918 */ /* 0x000fe20000000000 */
[----:B--2---:R-:W-:-:S13]  /*0a60*/  ISETP.NE.AND P0, PT, R2, 0x4, PT ;  /* 0x000000040200780c */ /* 0x004fda0003f05270 */
[----:B------:R-:W-:Y:S05]  /*0a70*/  @P0 BRA `(.L_x_13) ;  /* 0x0000000000440947 */ /* 0x000fea0003800000 */
[----:B-1----:R-:W1:Y:S01]  /*0a80*/  S2UR UR6, SR_CgaCtaId ;  /* 0x00000000000679c3 */ /* 0x002e620000008800 */
[----:B------:R-:W-:Y:S01]  /*0a90*/  UMOV UR4, 0x1e0 ;  /* 0x000001e000047882 */ /* 0x000fe20000000000 */
[----:B------:R-:W-:Y:S01]  /*0aa0*/  UMOV UR5, 0x400 ;  /* 0x0000040000057882 */ /* 0x000fe20000000000 */
[----:B------:R-:W-:Y:S01]  /*0ab0*/  USEL UR4, UR4, 0x1a0, UP3 ;  /* 0x000001a004047887 */ /* 0x000fe20009800000 */
[----:B------:R-:W-:Y:S01]  /*0ac0*/  UMOV UR8, 0x1 ;  /* 0x0000000100087882 */ /* 0x000fe20000000000 */
[----:B------:R-:W-:Y:S01]  /*0ad0*/  ELECT P0, URZ, PT ;  /* 0x0000000000ff782f */ /* 0x000fe20003800000 */
[----:B------:R-:W-:-:S04]  /*0ae0*/  UIADD3 UR8, UPT, UPT, -UR8, 0x100000, URZ ;  /* 0x0010000008087890 */ /* 0x000fc8000fffe1ff */
[----:B------:R-:W-:Y:S02]  /*0af0*/  USHF.L.U32 UR9, UR8, 0xb, URZ ;  /* 0x0000000b08097899 */ /* 0x000fe400080006ff */
[----:B------:R-:W-:Y:S02]  /*0b00*/  USHF.L.U32 UR8, UR8, 0x1, URZ ;  /* 0x0000000108087899 */ /* 0x000fe400080006ff */
[----:B-1----:R-:W-:Y:S02]  /*0b10*/  ULEA UR6, UR6, UR5, 0x18 ;  /* 0x0000000506067291 */ /* 0x002fe4000f8ec0ff */
[----:B------:R-:W-:-:S04]  /*0b20*/  UIADD3 UR4, UPT, UPT, -UR4, 0x100000, URZ ;  /* 0x0010000004047890 */ /* 0x000fc8000fffe1ff */
[----:B------:R-:W-:Y:S02]  /*0b30*/  USHF.L.U32 UR5, UR4, 0xb, URZ ;  /* 0x0000000b04057899 */ /* 0x000fe400080006ff */
[----:B------:R-:W-:Y:S01]  /*0b40*/  USHF.L.U32 UR4, UR4, 0x1, URZ ;  /* 0x0000000104047899 */ /* 0x000fe200080006ff */
[----:B------:R-:W1:Y:S03]  /*0b50*/  FENCE.VIEW.ASYNC.S ;  /* 0x00000000000073c6 */ /* 0x000e660000000000 */
[----:B-1----:R2:W1:Y:S08]  /*0b60*/  SYNCS.EXCH.64 URZ, [UR6+0x100], UR8 ;  /* 0x0001000806ff75b2 */ /* 0x0024700008000100 */
[----:B------:R2:W1:Y:S02]  /*0b70*/  SYNCS.EXCH.64 URZ, [UR6+0x108], UR4 ;  /* 0x0001080406ff75b2 */ /* 0x0004640008000100 */
[----:B--2---:R-:W-:Y:S01]  /*0b80*/  NOP ;  /* 0x0000000000007918 */ /* 0x004fe20000000000 */
.L_x_13:
[----:B------:R-:W2:Y:S01]  /*0b90*/  SHFL.IDX PT, R2, R61, RZ, 0x1f ;  /* 0x00001fff3d027589 */ /* 0x000ea200000e0000 */
[----:B------:R-:W-:Y:S01]  /*0ba0*/  NOP ;  /* 0x0000000000007918 */ /* 0x000fe20000000000 */
[----:B--2---:R-:W-:-:S13]  /*0bb0*/  ISETP.NE.AND P0, PT, R2, 0x5, PT ;  /* 0x000000050200780c */ /* 0x004fda0003f05270 */
[----:B------:R-:W-:Y:S05]  /*0bc0*/  @P0 BRA `(.L_x_14) ;  /* 0x0000000000480947 */ /* 0x000fea0003800000 */
[----:B------:R-:W2:Y:S01]  /*0bd0*/  S2UR UR5, SR_CgaCtaId ;  /* 0x00000000000579c3 */ /* 0x000ea20000008800 */
[----:B-1----:R-:W-:Y:S01]  /*0be0*/  UMOV UR4, 0x400 ;  /* 0x0000040000047882 */ /* 0x002fe20000000000 */
        /* <DEDUP_REMOVED lines=9> */
[----:B--2---:R-:W-:Y:S01]  /*0c80*/  ULEA UR4, UR5, UR4, 0x18 ;  /* 0x0000000405047291 */ /* 0x004fe2000f8ec0ff */
[----:B------:R-:W1:Y:S11]  /*0c90*/  FENCE.VIEW.ASYNC.S ;  /* 0x00000000000073c6 */ /* 0x000e760000000000 */
[----:B-1----:R2:W1:Y:S01]  /*0ca0*/  SYNCS.EXCH.64 URZ, [UR4+0x110], UR8 ;  /* 0x0001100804ff75b2 */ /* 0x0024620008000100 */
[----:B------:R2:W1:Y:S01]  /*0cb0*/  SYNCS.EXCH.64 URZ, [UR4+0x120], UR6 ;  /* 0x0001200604ff75b2 */ /* 0x0004620008000100 */
[----:B------:R2:W1:Y:S01]  /*0cc0*/  SYNCS.EXCH.64 URZ, [UR4+0x118], UR8 ;  /* 0x0001180804ff75b2 */ /* 0x0004620008000100 */
[----:B------:R2:W1:Y:S02]  /*0cd0*/  SYNCS.EXCH.64 URZ, [UR4+0x128], UR6 ;  /* 0x0001280604ff75b2 */ /* 0x0004640008000100 */
[----:B--2---:R-:W-:Y:S01]  /*0ce0*/  NOP ;  /* 0x0000000000007918 */ /* 0x004fe20000000000 */
.L_x_14:
[----:B-1----:R-:W1:Y:S01]  /*0cf0*/  LDCU UR4, c[0x0][0x36c] ;  /* 0x00006d80ff0477ac */ /* 0x002e620008000800 */
[----:B------:R-:W-:Y:S01]  /*0d00*/  ISETP.NE.OR P3, PT, R0, 0x2, !P3 ;  /* 0x000000020000780c */ /* 0x000fe20005f65670 */
[----:B------:R-:W-:Y:S01]  /*0d10*/  NOP ;  /* 0x0000000000007918 */ /* 0x000fe20000000000 */
[----:B------:R-:W-:Y:S01]  /*0d20*/  LOP3.LUT R2, R59, 0x1f, RZ, 0xc0, !PT ;  /* 0x0000001f3b027812 */ /* 0x000fe200078ec0ff */
[----:B------:R-:W-:Y:S02]  /*0d30*/  UISETP.NE.AND UP4, UPT, UR18, 0x2, UPT ;  /* 0x000000021200788c */ /* 0x000fe4000bf85270 */
[----:B------:R-:W-:Y:S02]  /*0d40*/  UISETP.NE.AND UP5, UPT, UR18, URZ, UPT ;  /* 0x000000ff1200728c */ /* 0x000fe4000bfa5270 */
[----:B-1----:R-:W-:-:S09]  /*0d50*/  UISETP.EQ.U32.AND UP6, UPT, UR4, 0x1, UPT ;  /* 0x000000010400788c */ /* 0x002fd2000bfc2070 */
[----:B------:R-:W-:Y:S05]  /*0d60*/  BRA.U !UP6, `(.L_x_15) ;  /* 0x000000010e087547 */ /* 0x000fea000b800000 */
[----:B---34-:R-:W-:Y:S01]  /*0d70*/  UCGABAR_ARV ;  /* 0x00000000000079c7 */ /* 0x018fe20008000000 */
[----:B------:R-:W-:Y:S05]  /*0d80*/  BRA `(.L_x_16) ;  /* 0x0000000000047947 */ /* 0x000fea0003800000 */
.L_x_15:
[----:B---34-:R-:W-:Y:S01]  /*0d90*/  NOP ;  /* 0x0000000000007918 */ /* 0x018fe20000000000 */
.L_x_16:
[----:B------:R-:W1:Y:S01]  /*0da0*/  S2UR UR51, SR_CTAID.X ;  /* 0x00000000003379c3 */ /* 0x000e620000002500 */
[----:B------:R-:W-:-:S05]  /*0db0*/  CS2R.32 R65, SR_CgaSize ;  /* 0x0000000000417805 */ /* 0x000fca0000008a00 */
[----:B------:R-:W-:-:S05]  /*0dc0*/  IMAD R65, R65, -0xa0, RZ ;  /* 0xffffff6041417824 */ /* 0x000fca00078e02ff */
[----:B------:R-:W-:-:S14]  /*0dd0*/  R2UR UR5, R65 ;  /* 0x00000000410572ca */ /* 0x000fdc00000e0000 */
[----:B------:R-:W2:Y:S01]  /*0de0*/  LDCU UR5, c[0x0][UR5+0x2b0] ;  /* 0x00005600050577ac */ /* 0x000ea20008000800 */
[----:B------:R-:W-:-:S05]  /*0df0*/  CS2R.32 R65, SR_CgaSize ;  /* 0x0000000000417805 */ /* 0x000fca0000008a00 */
[----:B------:R-:W-:-:S05]  /*0e00*/  IMAD R65, R65, -0xa0, RZ ;  /* 0xffffff6041417824 */ /* 0x000fca00078e02ff */
[----:B------:R-:W-:-:S14]  /*0e10*/  R2UR UR4, R65 ;  /* 0x00000000410472ca */ /* 0x000fdc00000e0000 */
[----:B------:R-:W3:Y:S01]  /*0e20*/  LDCU UR4, c[0x0][UR4+0x2b4] ;  /* 0x00005680040477ac */ /* 0x000ee20008000800 */
[----:B------:R-:W4:Y:S01]  /*0e30*/  S2UR UR23, SR_CTAID.Y ;  /* 0x00000000001779c3 */ /* 0x000f220000002600 */
[----:B------:R-:W-:-:S05]  /*0e40*/  CS2R.32 R65, SR_CgaSize ;  /* 0x0000000000417805 */ /* 0x000fca0000008a00 */
[----:B------:R-:W-:-:S05]  /*0e50*/  IMAD R65, R65, -0xa0, RZ ;  /* 0xffffff6041417824 */ /* 0x000fca00078e02ff */
[----:B------:R-:W-:-:S14]  /*0e60*/  R2UR UR7, R65 ;  /* 0x00000000410772ca */ /* 0x000fdc00000e0000 */
[----:B------:R-:W3:Y:S01]  /*0e70*/  LDCU UR7, c[0x0][UR7+0x2a0] ;  /* 0x00005400070777ac */ /* 0x000ee20008000800 */
[----:B------:R-:W-:-:S05]  /*0e80*/  CS2R.32 R65, SR_CgaSize ;  /* 0x0000000000417805 */ /* 0x000fca0000008a00 */
[----:B------:R-:W-:-:S05]  /*0e90*/  IMAD R65, R65, -0xa0, RZ ;  /* 0xffffff6041417824 */ /* 0x000fca00078e02ff */
[----:B------:R-:W-:-:S14]  /*0ea0*/  R2UR UR8, R65 ;  /* 0x00000000410872ca */ /* 0x000fdc00000e0000 */
[----:B------:R-:W3:Y:S01]  /*0eb0*/  LDCU UR8, c[0x0][UR8+0x2a4] ;  /* 0x00005480080877ac */ /* 0x000ee20008000800 */
[----:B------:R-:W3:Y:S01]  /*0ec0*/  S2UR UR9, SR_CgaCtaId ;  /* 0x00000000000979c3 */ /* 0x000ee20000008800 */
[----:B------:R-:W3:Y:S01]  /*0ed0*/  LDCU UR19, c[0x0][0xc24] ;  /* 0x00018480ff1377ac */ /* 0x000ee20008000800 */
[----:B------:R-:W3:Y:S01]  /*0ee0*/  LDCU UR39, c[0x0][0xc24] ;  /* 0x00018480ff2777ac */ /* 0x000ee20008000800 */
[----:B-1----:R-:W-:Y:S01]  /*0ef0*/  I2FP.F32.U32 R3, UR51 ;  /* 0x0000003300037c45 */ /* 0x002fe20008201000 */
[----:B------:R-:W1:Y:S04]  /*0f00*/  LDCU UR22, c[0x0][0xc30] ;  /* 0x00018600ff1677ac */ /* 0x000e680008000800 */
[----:B--2---:R-:W-:Y:S01]  /*0f10*/  FMUL R3, R3, UR5 ;  /* 0x0000000503037c20 */ /* 0x004fe20008400000 */
[----:B----4-:R-:W-:-:S05]  /*0f20*/  I2FP.F32.U32 R0, UR23 ;  /* 0x0000001700007c45 */ /* 0x010fca0008201000 */
[----:B------:R-:W2:Y:S01]  /*0f30*/  F2I.U32.TRUNC.NTZ R3, R3 ;  /* 0x0000000300037305 */ /* 0x000ea2000020f000 */
[----:B---3--:R-:W-:Y:S01]  /*0f40*/  FMUL R0, R0, UR4 ;  /* 0x0000000400007c20 */ /* 0x008fe20008400000 */
[----:B------:R-:W-:-:S06]  /*0f50*/  USHF.L.U32 UR38, UR9, 0xa, URZ ;  /* 0x0000000a09267899 */ /* 0x000fcc00080006ff */
[----:B------:R-:W3:Y:S01]  /*0f60*/  F2I.U32.TRUNC.NTZ R0, R0 ;  /* 0x0000000000007305 */ /* 0x000ee2000020f000 */
[----:B------:R-:W-:Y:S01]  /*0f70*/  ULOP3.LUT UR38, UR38, 0x400, URZ, 0xc0, !UPT ;  /* 0x0000040026267892 */ /* 0x000fe2000f8ec0ff */
[----:B--2---:R-:W-:Y:S02]  /*0f80*/  R2UR UR4, R3 ;  /* 0x00000000030472ca */ /* 0x004fe400000e0000 */
[----:B---3--:R-:W-:Y:S02]  /*0f90*/  R2UR UR6, R0 ;  /* 0x00000000000672ca */ /* 0x008fe400000e0000 */
[----:B------:R-:W-:-:S09]  /*0fa0*/  PRMT R0, RZ, 0x7610, R0 ;  /* 0x00007610ff007816 */ /* 0x000fd20000000000 */
[----:B------:R-:W-:-:S04]  /*0fb0*/  UIADD3 UR5, UPT, UPT, -UR4, URZ, URZ ;  /* 0x000000ff04057290 */ /* 0x000fc8000fffe1ff */
[----:B------:R-:W-:Y:S02]  /*0fc0*/  UIMAD UR5, UR7, UR5, UR51 ;  /* 0x00000005070572a4 */ /* 0x000fe4000f8e0233 */
[----:B------:R-:W-:-:S04]  /*0fd0*/  UIADD3 UR4, UPT, UPT, -UR6, URZ, URZ ;  /* 0x000000ff06047290 */ /* 0x000fc8000fffe1ff */
[----:B------:R-:W-:Y:S01]  /*0fe0*/  IMAD.U32 R65, RZ, RZ, UR5 ;  /* 0x00000005ff417e24 */ /* 0x000fe2000f8e00ff */
[----:B------:R-:W-:-:S06]  /*0ff0*/  UIMAD UR4, UR8, UR4, UR23 ;  /* 0x00000004080472a4 */ /* 0x000fcc000f8e0217 */
[----:B------:R-:W-:Y:S01]  /*1000*/  IMAD.U32 R64, RZ, RZ, UR4 ;  /* 0x00000004ff407e24 */ /* 0x000fe2000f8e00ff */
[----:B-1----:R-:W-:Y:S06]  /*1010*/  BRA.U UP5, `(.L_x_17) ;  /* 0x00000001052c7547 */ /* 0x002fec000b800000 */
[----:B------:R-:W-:Y:S02]  /*1020*/  R2UR UR4, R64 ;  /* 0x00000000400472ca */ /* 0x000fe400000e0000 */
[----:B------:R-:W-:-:S11]  /*1030*/  R2UR UR6, R65 ;  /* 0x00000000410672ca */ /* 0x000fd600000e0000 */
[----:B------:R-:W-:-:S04]  /*1040*/  UISETP.NE.AND UP0, UPT, UR4, URZ, UPT ;  /* 0x000000ff0400728c */ /* 0x000fc8000bf05270 */
[----:B------:R-:W-:-:S04]  /*1050*/  UISETP.EQ.OR UP0, UPT, UR6, URZ, !UP0 ;  /* 0x000000ff0600728c */ /* 0x000fc8000c702670 */
[----:B------:R-:W-:Y:S02]  /*1060*/  USEL UR5, URZ, 0x1, !UP0 ;  /* 0x00000001ff057887 */ /* 0x000fe4000c000000 */
[----:B------:R-:W-:-:S04]  /*1070*/  UISETP.NE.AND UP0, UPT, UR4, URZ, UPT ;  /* 0x000000ff0400728c */ /* 0x000fc8000bf05270 */
[----:B------:R-:W-:Y:S02]  /*1080*/  USEL UR4, URZ, 0x2, UP0 ;  /* 0x00000002ff047887 */ /* 0x000fe40008000000 */
[----:B------:R-:W-:-:S04]  /*1090*/  UISETP.NE.AND UP0, UPT, UR6, 0x1, UPT ;  /* 0x000000010600788c */ /* 0x000fc8000bf05270 */
[----:B------:R-:W-:-:S04]  /*10a0*/  USEL UR4, UR4, 0x2, UP0 ;  /* 0x0000000204047887 */ /* 0x000fc80008000000 */
[----:B------:R-:W-:-:S06]  /*10b0*/  UIADD3 UR4, UPT, UPT, UR5, UR4, URZ ;  /* 0x0000000405047290 */ /* 0x000fcc000fffe0ff */
[----:B------:R-:W-:-:S07]  /*10c0*/  IMAD.U32 R0, RZ, RZ, UR4 ;  /* 0x00000004ff007e24 */ /* 0x000fce000f8e00ff */
.L_x_17:
[----:B------:R-:W1:Y:S01]  /*10d0*/  S2UR UR53, SR_CTAID.Z ;  /* 0x00000000003579c3 */ /* 0x000e620000002700 */
[----:B------:R-:W-:-:S09]  /*10e0*/  UISETP.GE.AND UP0, UPT, UR19, 0x1, UPT ;  /* 0x000000011300788c */ /* 0x000fd2000bf06270 */
[----:B------:R-:W-:Y:S05]  /*10f0*/  BRA.U !UP0, `(.L_x_18) ;  /* 0x0000000108d47547 */ /* 0x000fea000b800000 */
[----:B------:R-:W2:Y:S01]  /*1100*/  LDCU.128 UR12, c[0x0][0xc10] ;  /* 0x00018200ff0c77ac */ /* 0x000ea20008000c00 */
[----:B------:R-:W3:Y:S01]  /*1110*/  LDCU UR20, c[0x0][0xc0c] ;  /* 0x00018180ff1477ac */ /* 0x000ee20008000800 */
[----:B------:R-:W4:Y:S01]  /*1120*/  LDCU UR6, c[0x0][0x370] ;  /* 0x00006e00ff0677ac */ /* 0x000f220008000800 */
[----:B------:R-:W1:Y:S01]  /*1130*/  LDCU UR7, c[0x0][0x374] ;  /* 0x00006e80ff0777ac */ /* 0x000e620008000800 */
[----:B------:R-:W1:Y:S01]  /*1140*/  LDCU UR21, c[0x0][0xc20] ;  /* 0x00018400ff1577ac */ /* 0x000e620008000800 */
[----:B--2---:R-:W-:Y:S02]  /*1150*/  UIMAD.WIDE.U32 UR4, UR51, UR12, URZ ;  /* 0x0000000c330472a5 */ /* 0x004fe4000f8e00ff */
[----:B---3--:R-:W-:Y:S01]  /*1160*/  UISETP.NE.AND UP0, UPT, UR20, 0x1, UPT ;  /* 0x000000011400788c */ /* 0x008fe2000bf05270 */
[----:B------:R-:W2:Y:S01]  /*1170*/  LDCU.64 UR8, c[0x0][0xc28] ;  /* 0x00018500ff0877ac */ /* 0x000ea20008000a00 */
[----:B----4-:R-:W-:-:S03]  /*1180*/  UIMAD.WIDE.U32 UR10, UR6, UR12, URZ ;  /* 0x0000000c060a72a5 */ /* 0x010fc6000f8e00ff */
[----:B------:R-:W-:Y:S01]  /*1190*/  UMOV UR4, UR5 ;  /* 0x0000000500047c82 */ /* 0x000fe20008000000 */
[----:B------:R-:W-:Y:S02]  /*11a0*/  UISETP.NE.AND UP2, UPT, UR19, 0x1, UPT ;  /* 0x000000011300788c */ /* 0x000fe4000bf45270 */
[----:B------:R-:W-:Y:S01]  /*11b0*/  USHF.R.U32.HI UR4, URZ, UR13, UR4 ;  /* 0x0000000dff047299 */ /* 0x000fe20008011604 */
[----:B------:R-:W-:Y:S01]  /*11c0*/  UMOV UR10, UR11 ;  /* 0x0000000b000a7c82 */ /* 0x000fe20008000000 */
[----:B------:R-:W-:Y:S02]  /*11d0*/  UIMAD.WIDE.U32 UR16, UR23, UR15, URZ ;  /* 0x0000000f171072a5 */ /* 0x000fe4000f8e00ff */
[----:B------:R-:W-:Y:S02]  /*11e0*/  USEL UR5, UR51, UR4, !UP0 ;  /* 0x0000000433057287 */ /* 0x000fe4000c000000 */
[----:B------:R-:W-:Y:S02]  /*11f0*/  @UP0 USHF.R.U32.HI UR6, URZ, UR13, UR10 ;  /* 0x0000000dff060299 */ /* 0x000fe4000801160a */
[----:B------:R-:W-:-:S02]  /*1200*/  UISETP.NE.AND UP0, UPT, UR14, 0x1, UPT ;  /* 0x000000010e00788c */ /* 0x000fc4000bf05270 */
[----:B-1----:R-:W-:Y:S02]  /*1210*/  UIMAD.WIDE.U32 UR10, UR7, UR15, URZ ;  /* 0x0000000f070a72a5 */ /* 0x002fe4000f8e00ff */
[----:B--2---:R-:W-:Y:S01]  /*1220*/  UIMAD.WIDE.U32 UR12, UR6, UR8, URZ ;  /* 0x00000008060c72a5 */ /* 0x004fe2000f8e00ff */
[----:B------:R-:W-:Y:S02]  /*1230*/  UMOV UR4, UR17 ;  /* 0x0000001100047c82 */ /* 0x000fe40008000000 */
[----:B------:R-:W-:Y:S02]  /*1240*/  USHF.R.U32.HI UR4, URZ, UR21, UR4 ;  /* 0x00000015ff047299 */ /* 0x000fe40008011604 */
[----:B------:R-:W-:Y:S02]  /*1250*/  UMOV UR10, UR11 ;  /* 0x0000000b000a7c82 */ /* 0x000fe40008000000 */
[----:B------:R-:W-:Y:S01]  /*1260*/  UMOV UR12, UR13 ;  /* 0x0000000d000c7c82 */ /* 0x000fe20008000000 */
[----:B------:R-:W-:-:S02]  /*1270*/  @UP0 USHF.R.U32.HI UR7, URZ, UR21, UR10 ;  /* 0x00000015ff070299 */ /* 0x000fc4000801160a */
[----:B------:R-:W-:Y:S02]  /*1280*/  USEL UR4, UR23, UR4, !UP0 ;  /* 0x0000000417047287 */ /* 0x000fe4000c000000 */
[----:B------:R-:W-:Y:S02]  /*1290*/  UIMAD.WIDE.U32 UR10, UR7, UR8, URZ ;  /* 0x00000008070a72a5 */ /* 0x000fe4000f8e00ff */
[----:B------:R-:W-:Y:S02]  /*12a0*/  @UP2 USHF.R.U32.HI UR6, URZ, UR9, UR12 ;  /* 0x00000009ff062299 */ /* 0x000fe4000801160c */
[----:B------:R-:W-:-:S03]  /*12b0*/  UIMAD.WIDE.U32 UR12, UR4, UR8, URZ ;  /* 0x00000008040c72a5 */ /* 0x000fc6000f8e00ff */
[----:B------:R-:W-:Y:S02]  /*12c0*/  UMOV UR10, UR11 ;  /* 0x0000000b000a7c82 */ /* 0x000fe40008000000 */
[----:B------:R-:W-:Y:S02]  /*12d0*/  @UP2 USHF.R.U32.HI UR7, URZ, UR9, UR10 ;  /* 0x00000009ff072299 */ /* 0x000fe4000801160a */
[----:B------:R-:W-:Y:S02]  /*12e0*/  UIMAD UR10, UR6, UR19, URZ ;  /* 0x00000013060a72a4 */ /* 0x000fe4000f8e02ff */
[----:B------:R-:W-:-:S04]  /*12f0*/  UIMAD UR7, UR7, UR19, URZ ;  /* 0x00000013070772a4 */ /* 0x000fc8000f8e02ff */
[----:B------:R-:W-:-:S03]  /*1300*/  UISETP.GE.AND UP0, UPT, UR4, UR7, UPT ;  /* 0x000000070400728c */ /* 0x000fc6000bf06270 */
[----:B------:R-:W-:Y:S01]  /*1310*/  UMOV UR7, UR13 ;  /* 0x0000000d00077c82 */ /* 0x000fe20008000000 */
[----:B------:R-:W-:Y:S02]  /*1320*/  UISETP.GE.OR UP0, UPT, UR5, UR10, UP0 ;  /* 0x0000000a0500728c */ /* 0x000fe40008706670 */
[----:B------:R-:W-:Y:S02]  /*1330*/  UIMAD.WIDE.U32 UR10, UR5, UR8, URZ ;  /* 0x00000008050a72a5 */ /* 0x000fe4000f8e00ff */
[----:B------:R-:W-:Y:S02]  /*1340*/  USHF.R.U32.HI UR7, URZ, UR9, UR7 ;  /* 0x00000009ff077299 */ /* 0x000fe40008011607 */
[----:B------:R-:W-:Y:S02]  /*1350*/  UIADD3 UR10, UPT, UPT, -UR4, URZ, URZ ;  /* 0x000000ff040a7290 */ /* 0x000fe4000fffe1ff */
[----:B------:R-:W-:Y:S02]  /*1360*/  USEL UR7, UR4, UR7, !UP2 ;  /* 0x0000000704077287 */ /* 0x000fe4000d000000 */
[----:B------:R-:W-:Y:S01]  /*1370*/  UIMAD UR10, UR14, UR10, UR23 ;  /* 0x0000000a0e0a72a4 */ /* 0x000fe2000f8e0217 */
[----:B------:R-:W-:Y:S01]  /*1380*/  @!UP0 UMOV UR8, UR11 ;  /* 0x0000000b00088c82 */ /* 0x000fe20008000000 */
[----:B------:R-:W-:-:S02]  /*1390*/  UIADD3 UR11, UPT, UPT, -UR5, URZ, URZ ;  /* 0x000000ff050b7290 */ /* 0x000fc4000fffe1ff */
[----:B------:R-:W-:Y:S02]  /*13a0*/  @!UP0 USHF.R.U32.HI UR8, URZ, UR9, UR8 ;  /* 0x00000009ff088299 */ /* 0x000fe40008011608 */
[----:B------:R-:W-:Y:S02]  /*13b0*/  UIADD3 UR9, UPT, UPT, -UR7, URZ, URZ ;  /* 0x000000ff07097290 */ /* 0x000fe4000fffe1ff */
[----:B------:R-:W-:Y:S02]  /*13c0*/  @!UP0 USEL UR8, UR5, UR8, !UP2 ;  /* 0x0000000805088287 */ /* 0x000fe4000d000000 */
[----:B------:R-:W-:Y:S02]  /*13d0*/  UIMAD UR9, UR19, UR9, UR4 ;  /* 0x00000009130972a4 */ /* 0x000fe4000f8e0204 */
[----:B------:R-:W-:Y:S02]  /*13e0*/  @!UP0 UIADD3 UR7, UPT, UPT, UR7, -UR8, URZ ;  /* 0x8000000807078290 */ /* 0x000fe4000fffe0ff */
[----:B------:R-:W-:-:S02]  /*13f0*/  @!UP0 UIMAD UR6, UR9, UR6, UR8 ;  /* 0x00000006090682a4 */ /* 0x000fc4000f8e0208 */
[----:B------:R-:W-:Y:S02]  /*1400*/  @!UP0 UIMAD UR4, UR7, UR19, UR5 ;  /* 0x00000013070482a4 */ /* 0x000fe4000f8e0205 */
[----:B------:R-:W-:Y:S02]  /*1410*/  UIMAD UR51, UR20, UR11, UR51 ;  /* 0x0000000b143372a4 */ /* 0x000fe4000f8e0233 */
[----:B------:R-:W-:Y:S01]  /*1420*/  UIMAD UR23, UR4, UR14, UR10 ;  /* 0x0000000e041772a4 */ /* 0x000fe2000f8e020a */
[----:B------:R-:W-:Y:S02]  /*1430*/  @!UP0 UMOV UR5, UR6 ;  /* 0x0000000600058c82 */ /* 0x000fe40008000000 */
[----:B------:R-:W-:-:S12]  /*1440*/  UIMAD UR51, UR5, UR20, UR51 ;  /* 0x00000014053372a4 */ /* 0x000fd8000f8e0233 */
.L_x_18:
[----:B------:R-:W-:-:S09]  /*1450*/  UISETP.NE.AND UP0, UPT, UR22, 0x1, UPT ;  /* 0x000000011600788c */ /* 0x000fd2000bf05270 */
[----:B------:R-:W-:Y:S05]  /*1460*/  BRA.U UP0, `(.L_x_19) ;  /* 0x0000000100407547 */ /* 0x000fea000b800000 */
[----:B------:R-:W2:Y:S01]  /*1470*/  LDCU.128 UR8, c[0x0][0xc10] ;  /* 0x00018200ff0877ac */ /* 0x000ea20008000c00 */
[----:B------:R-:W3:Y:S01]  /*1480*/  LDCU UR12, c[0x0][0xc0c] ;  /* 0x00018180ff0c77ac */ /* 0x000ee20008000800 */
[----:B------:R-:W4:Y:S01]  /*1490*/  LDCU UR13, c[0x0][0xc20] ;  /* 0x00018400ff0d77ac */ /* 0x000f220008000800 */
[----:B--2---:R-:W-:Y:S02]  /*14a0*/  UIMAD.WIDE.U32 UR4, UR51, UR8, URZ ;  /* 0x00000008330472a5 */ /* 0x004fe4000f8e00ff */
[----:B------:R-:W-:Y:S02]  /*14b0*/  UIMAD.WIDE.U32 UR6, UR23, UR11, URZ ;  /* 0x0000000b170672a5 */ /* 0x000fe4000f8e00ff */
[----:B---3--:R-:W-:Y:S02]  /*14c0*/  UISETP.NE.AND UP0, UPT, UR12, 0x1, UPT ;  /* 0x000000010c00788c */ /* 0x008fe4000bf05270 */
[----:B------:R-:W-:-:S03]  /*14d0*/  USHF.R.U32.HI UR5, URZ, UR9, UR5 ;  /* 0x00000009ff057299 */ /* 0x000fc60008011605 */
[----:B------:R-:W-:Y:S01]  /*14e0*/  UMOV UR4, UR7 ;  /* 0x0000000700047c82 */ /* 0x000fe20008000000 */
[----:B------:R-:W-:Y:S02]  /*14f0*/  USEL UR5, UR51, UR5, !UP0 ;  /* 0x0000000533057287 */ /* 0x000fe4000c000000 */
[----:B------:R-:W-:Y:S02]  /*1500*/  UISETP.NE.AND UP0, UPT, UR10, 0x1, UPT ;  /* 0x000000010a00788c */ /* 0x000fe4000bf05270 */
[----:B----4-:R-:W-:-:S04]  /*1510*/  USHF.R.U32.HI UR4, URZ, UR13, UR4 ;  /* 0x0000000dff047299 */ /* 0x010fc80008011604 */
[----:B------:R-:W-:-:S04]  /*1520*/  USEL UR4, UR23, UR4, !UP0 ;  /* 0x0000000417047287 */ /* 0x000fc8000c000000 */
[----:B------:R-:W-:Y:S02]  /*1530*/  UIADD3 UR6, UPT, UPT, UR5, -UR4, URZ ;  /* 0x8000000405067290 */ /* 0x000fe4000fffe0ff */
[----:B------:R-:W-:Y:S02]  /*1540*/  UIADD3 UR4, UPT, UPT, -UR5, UR4, URZ ;  /* 0x0000000405047290 */ /* 0x000fe4000fffe1ff */
[----:B------:R-:W-:Y:S02]  /*1550*/  UIMAD UR23, UR6, UR10, UR23 ;  /* 0x0000000a061772a4 */ /* 0x000fe4000f8e0217 */
[----:B------:R-:W-:-:S12]  /*1560*/  UIMAD UR51, UR4, UR12, UR51 ;  /* 0x0000000c043372a4 */ /* 0x000fd8000f8e0233 */
.L_x_19:
[----:B------:R-:W-:Y:S01]  /*1570*/  UISETP.NE.AND UP0, UPT, UR18, 0x2, UPT ;  /* 0x000000021200788c */ /* 0x000fe2000bf05270 */
[----:B------:R-:W-:Y:S09]  /*1580*/  BRA.U !UP6, `(.L_x_20) ;  /* 0x000000010e0c7547 */ /* 0x000ff2000b800000 */
[----:B------:R-:W-:Y:S01]  /*1590*/  UCGABAR_WAIT ;  /* 0x0000000000007dc7 */ /* 0x000fe20008000000 */
[----:B------:R-:W-:Y:S01]  /*15a0*/  CCTL.IVALL ;  /* 0x00000000ff00798f */ /* 0x000fe20002000000 */
[----:B------:R-:W-:Y:S05]  /*15b0*/  BRA `(.L_x_21) ;  /* 0x0000000000047947 */ /* 0x000fea0003800000 */
.L_x_20:
[----:B------:R-:W-:Y:S06]  /*15c0*/  BAR.SYNC.DEFER_BLOCKING 0x0 ;  /* 0x0000000000007b1d */ /* 0x000fec0000010000 */
.L_x_21:
[----:B------:R-:W-:Y:S05]  /*15d0*/  BRA.U UP0, `(.L_x_22) ;  /* 0x0000001d00787547 */ /* 0x000fea000b800000 */
[----:B------:R-:W2:Y:S01]  /*15e0*/  LDCU UR5, c[0x0][0x388] ;  /* 0x00007100ff0577ac */ /* 0x000ea20008000800 */
[----:B------:R-:W3:Y:S01]  /*15f0*/  S2UR UR9, SR_CgaCtaId ;  /* 0x00000000000979c3 */ /* 0x000ee20000008800 */
[----:B------:R-:W-:Y:S01]  /*1600*/  PLOP3.LUT P1, PT, PT, PT, UP3, 0x80, 0x8 ;  /* 0x000000000008781c */ /* 0x000fe20003f2f038 */
[----:B------:R-:W-:Y:S01]  /*1610*/  IMAD.MOV.U32 R3, RZ, RZ, 0x1 ;  /* 0x00000001ff037424 */ /* 0x000fe200078e00ff */
[----:B------:R-:W4:Y:S01]  /*1620*/  LDCU UR8, c[0x0][0x38c] ;  /* 0x00007180ff0877ac */ /* 0x000f220008000800 */
[----:B------:R-:W-:Y:S01]  /*1630*/  ISETP.EQ.OR P2, PT, R2, RZ, P3 ;  /* 0x000000ff0200720c */ /* 0x000fe20001f42670 */
[----:B------:R-:W-:Y:S01]  /*1640*/  IMAD.MOV.U32 R2, RZ, RZ, RZ ;  /* 0x000000ffff027224 */ /* 0x000fe200078e00ff */
[----:B------:R-:W-:Y:S01]  /*1650*/  PLOP3.LUT P1, PT, P1, PT, PT, 0x8, 0x80 ;  /* 0x000000000080781c */ /* 0x000fe20000f2e170 */
[----:B------:R-:W4:Y:S01]  /*1660*/  LDCU.64 UR6, c[0x0][0x390] ;  /* 0x00007200ff0677ac */ /* 0x000f220008000a00 */
[----:B------:R-:W-:Y:S02]  /*1670*/  UISETP.NE.AND UP1, UPT, UR18, URZ, UPT ;  /* 0x000000ff1200728c */ /* 0x000fe4000bf25270 */
[----:B------:R-:W-:Y:S01]  /*1680*/  USEL UR37, URZ, 0x1, UP4 ;  /* 0x00000001ff257887 */ /* 0x000fe2000a000000 */
[----:B------:R-:W4:Y:S01]  /*1690*/  LDCU UR54, c[0x0][0x370] ;  /* 0x00006e00ff3677ac */ /* 0x000f220008000800 */
[----:B--2---:R-:W-:Y:S01]  /*16a0*/  UIADD3 UR5, UPT, UPT, UR5, 0x1f, URZ ;  /* 0x0000001f05057890 */ /* 0x004fe2000fffe0ff */
[----:B------:R-:W2:Y:S03]  /*16b0*/  LDCU.64 UR44, c[0x0][0x348] ;  /* 0x00006900ff2c77ac */ /* 0x000ea60008000a00 */
[----:B------:R-:W-:Y:S01]  /*16c0*/  USHF.R.S32.HI UR4, URZ, 0x1f, UR5 ;  /* 0x0000001fff047899 */ /* 0x000fe20008011405 */
[----:B-1----:R-:W1:Y:S03]  /*16d0*/  LDCU UR53, c[0x0][0x374] ;  /* 0x00006e80ff3577ac */ /* 0x002e660008000800 */
[----:B------:R-:W-:-:S02]  /*16e0*/  ULEA.HI UR4, UR4, UR5, URZ, 0x5 ;  /* 0x0000000504047291 */ /* 0x000fc4000f8f28ff */
[----:B---3--:R-:W-:Y:S02]  /*16f0*/  USHF.L.U32 UR5, UR9, 0x5, URZ ;  /* 0x0000000509057899 */ /* 0x008fe400080006ff */
[----:B------:R-:W-:Y:S02]  /*1700*/  USHF.R.S32.HI UR4, URZ, 0x5, UR4 ;  /* 0x00000005ff047899 */ /* 0x000fe40008011404 */
[----:B------:R-:W-:Y:S02]  /*1710*/  ULOP3.LUT UR57, UR5, 0x20, URZ, 0xe2, !UPT ;  /* 0x0000002005397892 */ /* 0x000fe4000f8ee2ff */
[----:B----4-:R-:W-:Y:S02]  /*1720*/  UIMAD UR4, UR4, UR8, URZ ;  /* 0x00000008040472a4 */ /* 0x010fe4000f8e02ff */
[----:B------:R-:W-:Y:S02]  /*1730*/  USEL UR37, UR37, 0x2, UP1 ;  /* 0x0000000225257887 */ /* 0x000fe40008800000 */
[----:B------:R-:W-:Y:S01]  /*1740*/  UIMAD UR4, UR4, UR6, URZ ;  /* 0x00000006040472a4 */ /* 0x000fe2000f8e02ff */
[----:B------:R-:W-:Y:S01]  /*1750*/  UMOV UR30, URZ ;  /* 0x000000ff001e7c82 */ /* 0x000fe20008000000 */
[----:B------:R-:W-:-:S02]  /*1760*/  UMOV UR31, URZ ;  /* 0x000000ff001f7c82 */ /* 0x000fc40008000000 */
[----:B------:R-:W-:Y:S01]  /*1770*/  UIMAD UR55, UR4, UR7, URZ ;  /* 0x00000007043772a4 */ /* 0x000fe2000f8e02ff */
[----:B------:R-:W-:-:S03]  /*1780*/  UMOV UR42, URZ ;  /* 0x000000ff002a7c82 */ /* 0x000fc60008000000 */
[----:B------:R-:W-:Y:S02]  /*1790*/  UISETP.NE.AND UP2, UPT, UR55, URZ, UPT ;  /* 0x000000ff3700728c */ /* 0x000fe4000bf45270 */
[----:B------:R-:W-:-:S04]  /*17a0*/  UISETP.LT.U32.AND UP0, UPT, UR55, 0xc, UPT ;  /* 0x0000000c3700788c */ /* 0x000fc8000bf01070 */
[----:B------:R-:W-:-:S04]  /*17b0*/  USEL UR4, UR55, 0xc, UP0 ;  /* 0x0000000c37047887 */ /* 0x000fc80008000000 */
[----:B------:R-:W-:Y:S02]  /*17c0*/  UIADD3 UR5, UPT, UPT, UR4, -0x1, URZ ;  /* 0xffffffff04057890 */ /* 0x000fe4000fffe0ff */
[----:B------:R-:W-:Y:S02]  /*17d0*/  @!UP2 UIADD3 UR5, UPT, UPT, UR4, URZ, URZ ;  /* 0x000000ff0405a290 */ /* 0x000fe4000fffe0ff */
[----:B------:R-:W-:Y:S02]  /*17e0*/  UIADD3 UR52, UPT, UPT, UR55, -UR4, URZ ;  /* 0x8000000437347290 */ /* 0x000fe4000fffe0ff */
[----:B-12---:R-:W-:-:S12]  /*17f0*/  UIADD3 UR56, UPT, UPT, UR5, 0x1, URZ ;  /* 0x0000000105387890 */ /* 0x006fd8000fffe0ff */
.L_x_40:
[----:B------:R-:W1:Y:S01]  /*1800*/  S2UR UR29, SR_CgaCtaId ;  /* 0x00000000001d79c3 */ /* 0x000e620000008800 */
[----:B------:R-:W-:Y:S01]  /*1810*/  UMOV UR4, 0x400 ;  /* 0x0000040000047882 */ /* 0x000fe20000000000 */
[----:B------:R-:W-:Y:S01]  /*1820*/  SHF.L.U32 R0, R3, 0x1f, RZ ;  /* 0x0000001f03007819 */ /* 0x000fe200000006ff */
[----:B------:R-:W-:Y:S02]  /*1830*/  UISETP.NE.AND UP0, UPT, UR55, URZ, UPT ;  /* 0x000000ff3700728c */ /* 0x000fe4000bf05270 */
[----:B------:R-:W-:Y:S02]  /*1840*/  USHF.L.U32 UR43, UR51, 0x6, URZ ;  /* 0x00000006332b7899 */ /* 0x000fe400080006ff */
[----:B------:R-:W-:Y:S01]  /*1850*/  ULEA UR19, UR23, UR57, 0x6 ;  /* 0x0000003917137291 */ /* 0x000fe2000f8e30ff */
[----:B------:R-:W-:Y:S01]  /*1860*/  UMOV UR26, URZ ;  /* 0x000000ff001a7c82 */ /* 0x000fe20008000000 */
[----:B------:R-:W-:Y:S01]  /*1870*/  UMOV UR22, URZ ;  /* 0x000000ff00167c82 */ /* 0x000fe20008000000 */
[----:B------:R-:W-:Y:S01]  /*1880*/  UMOV UR21, URZ ;  /* 0x000000ff00157c82 */ /* 0x000fe20008000000 */
[----:B------:R-:W-:Y:S01]  /*1890*/  UMOV UR20, URZ ;  /* 0x000000ff00147c82 */ /* 0x000fe20008000000 */
[----:B-1----:R-:W-:-:S04]  /*18a0*/  ULEA UR29, UR29, UR4, 0x18 ;  /* 0x000000041d1d7291 */ /* 0x002fc8000f8ec0ff */
[----:B------:R-:W-:-:S09]  /*18b0*/  ULEA UR4, UR30, UR29, 0x3 ;  /* 0x0000001d1e047291 */ /* 0x000fd2000f8e18ff */
[----:B------:R1:W2:Y:S01]  /*18c0*/  SYNCS.PHASECHK.TRANS64.TRYWAIT P0, [UR4+0x60], R0 ;  /* 0x00006000ff0075a7 */ /* 0x0002a20008001104 */
[----:B------:R-:W-:Y:S05]  /*18d0*/  BRA.U !UP0, `(.L_x_23) ;  /* 0x0000000508a87547 */ /* 0x000fea000b800000 */
[----:B------:R-:W3:Y:S01]  /*18e0*/  LDCU.128 UR12, c[0x0][0x480] ;  /* 0x00009000ff0c77ac */ /* 0x000ee20008000c00 */
[----:B------:R-:W4:Y:S01]  /*18f0*/  LDCU.128 UR8, c[0x0][0x490] ;  /* 0x00009200ff0877ac */ /* 0x000f220008000c00 */
[----:B------:R-:W1:Y:S01]  /*1900*/  LDCU.64 UR20, c[0x0][0x4c0] ;  /* 0x00009800ff1477ac */ /* 0x000e620008000a00 */
[----:B------:R-:W1:Y:S01]  /*1910*/  LDCU.64 UR16, c[0x0][0x4f0] ;  /* 0x00009e00ff1077ac */ /* 0x000e620008000a00 */
[----:B------:R-:W1:Y:S01]  /*1920*/  LDCU UR18, c[0x0][0x4c8] ;  /* 0x00009900ff1277ac */ /* 0x000e620008000800 */
[----:B---3--:R-:W-:Y:S02]  /*1930*/  UIMAD.WIDE.U32 UR4, UR43, UR13, URZ ;  /* 0x0000000d2b0472a5 */ /* 0x008fe4000f8e00ff */
[----:B------:R-:W-:Y:S02]  /*1940*/  UISETP.NE.AND UP0, UPT, UR12, 0x1, UPT ;  /* 0x000000010c00788c */ /* 0x000fe4000bf05270 */
[----:B------:R-:W-:Y:S01]  /*1950*/  USHF.R.U32.HI UR5, URZ, UR14, UR5 ;  /* 0x0000000eff057299 */ /* 0x000fe20008011605 */
[----:B------:R-:W3:Y:S03]  /*1960*/  LDCU UR51, c[0x0][0x38c] ;  /* 0x00007180ff3377ac */ /* 0x000ee60008000800 */
[----:B------:R-:W-:-:S02]  /*1970*/  USEL UR5, UR43, UR5, !UP0 ;  /* 0x000000052b057287 */ /* 0x000fc4000c000000 */
[----:B------:R-:W-:Y:S02]  /*1980*/  UISETP.NE.AND UP0, UPT, UR15, 0x1, UPT ;  /* 0x000000010f00788c */ /* 0x000fe4000bf05270 */
[----:B----4-:R-:W-:Y:S01]  /*1990*/  UIMAD.WIDE.U32 UR6, UR5, UR8, URZ ;  /* 0x00000008050672a5 */ /* 0x010fe2000f8e00ff */
[----:B------:R-:W4:Y:S01]  /*19a0*/  LDCU UR8, c[0x0][0x4a0] ;  /* 0x00009400ff0877ac */ /* 0x000f220008000800 */
[----:B------:R-:W1:Y:S05]  /*19b0*/  LDCU UR23, c[0x0][0x4cc] ;  /* 0x00009980ff1777ac */ /* 0x000e6a0008000800 */
[----:B------:R-:W-:Y:S01]  /*19c0*/  UMOV UR4, UR7 ;  /* 0x0000000700047c82 */ /* 0x000fe20008000000 */
[----:B------:R-:W1:Y:S01]  /*19d0*/  LDCU.64 UR40, c[0x0][0x390] ;  /* 0x00007200ff2877ac */ /* 0x000e620008000a00 */
[----:B------:R-:W-:Y:S01]  /*19e0*/  USHF.R.U32.HI UR4, URZ, UR9, UR4 ;  /* 0x00000009ff047299 */ /* 0x000fe20008011604 */
[----:B------:R-:W1:Y:S03]  /*19f0*/  LDCU UR9, c[0x0][0x4ec] ;  /* 0x00009d80ff0977ac */ /* 0x000e660008000800 */
[----:B------:R-:W-:-:S02]  /*1a00*/  USEL UR4, UR5, UR4, !UP0 ;  /* 0x0000000405047287 */ /* 0x000fc4000c000000 */
[----:B------:R-:W-:Y:S02]  /*1a10*/  UISETP.NE.AND UP0, UPT, UR10, 0x1, UPT ;  /* 0x000000010a00788c */ /* 0x000fe4000bf05270 */
[----:B------:R-:W-:Y:S01]  /*1a20*/  UIMAD.WIDE.U32 UR6, UR4, UR11, URZ ;  /* 0x0000000b040672a5 */ /* 0x000fe2000f8e00ff */
[----:B------:R-:W1:Y:S01]  /*1a30*/  LDCU.64 UR24, c[0x0][0x4d0] ;  /* 0x00009a00ff1877ac */ /* 0x000e620008000a00 */
[----:B------:R-:W-:-:S05]  /*1a40*/  UIADD3 UR42, UPT, UPT, UR56, UR31, URZ ;  /* 0x0000001f382a7290 */ /* 0x000fca000fffe0ff */
[----:B------:R-:W-:Y:S01]  /*1a50*/  UMOV UR6, UR7 ;  /* 0x0000000700067c82 */ /* 0x000fe20008000000 */
[----:B------:R-:W-:Y:S02]  /*1a60*/  UIADD3 UR7, UPT, UPT, -UR4, URZ, URZ ;  /* 0x000000ff04077290 */ /* 0x000fe4000fffe1ff */
[----:B----4-:R-:W-:Y:S02]  /*1a70*/  USHF.R.U32.HI UR6, URZ, UR8, UR6 ;  /* 0x00000008ff067299 */ /* 0x010fe40008011606 */
[----:B------:R-:W-:Y:S02]  /*1a80*/  UIADD3 UR8, UPT, UPT, -UR5, URZ, URZ ;  /* 0x000000ff05087290 */ /* 0x000fe4000fffe1ff */
[----:B------:R-:W-:Y:S02]  /*1a90*/  USEL UR14, UR4, UR6, !UP0 ;  /* 0x00000006040e7287 */ /* 0x000fe4000c000000 */
[----:B------:R-:W-:Y:S02]  /*1aa0*/  UIMAD UR7, UR15, UR7, UR5 ;  /* 0x000000070f0772a4 */ /* 0x000fe4000f8e0205 */
[----:B------:R-:W-:-:S02]  /*1ab0*/  UIADD3 UR6, UPT, UPT, -UR14, URZ, URZ ;  /* 0x000000ff0e067290 */ /* 0x000fc4000fffe1ff */
[----:B------:R-:W-:Y:S02]  /*1ac0*/  UIMAD UR8, UR12, UR8, UR43 ;  /* 0x000000080c0872a4 */ /* 0x000fe4000f8e022b */
[----:B------:R-:W-:Y:S02]  /*1ad0*/  UIMAD UR13, UR10, UR6, UR4 ;  /* 0x000000060a0d72a4 */ /* 0x000fe4000f8e0204 */
[----:B-1----:R-:W-:Y:S02]  /*1ae0*/  UIMAD UR11, UR8, UR20, UR9 ;  /* 0x00000014080b72a4 */ /* 0x002fe4000f8e0209 */
[----:B------:R-:W-:Y:S01]  /*1af0*/  UIMAD UR12, UR7, UR21, UR16 ;  /* 0x00000015070c72a4 */ /* 0x000fe2000f8e0210 */
[----:B------:R-:W1:Y:S02]  /*1b00*/  LDCU.64 UR4, c[0x0][0x4f8] ;  /* 0x00009f00ff0477ac */ /* 0x000e640008000a00 */
[----:B------:R-:W4:Y:S01]  /*1b10*/  LDCU UR6, c[0x0][0x500] ;  /* 0x0000a000ff0677ac */ /* 0x000f220008000800 */
[----:B------:R-:W-:Y:S01]  /*1b20*/  UIMAD UR13, UR13, UR18, UR17 ;  /* 0x000000120d0d72a4 */ /* 0x000fe2000f8e0211 */
[----:B------:R-:W-:Y:S01]  /*1b30*/  UMOV UR26, URZ ;  /* 0x000000ff001a7c82 */ /* 0x000fe20008000000 */
[----:B------:R-:W-:Y:S01]  /*1b40*/  UMOV UR7, UR30 ;  /* 0x0000001e00077c82 */ /* 0x000fe20008000000 */
[----:B------:R-:W-:Y:S01]  /*1b50*/  UMOV UR20, URZ ;  /* 0x000000ff00147c82 */ /* 0x000fe20008000000 */
[----:B------:R-:W-:Y:S01]  /*1b60*/  UMOV UR21, URZ ;  /* 0x000000ff00157c82 */ /* 0x000fe20008000000 */
[----:B---3--:R-:W-:-:S07]  /*1b70*/  UMOV UR22, URZ ;  /* 0x000000ff00167c82 */ /* 0x008fce0008000000 */
.L_x_29:
[----:B------:R-:W-:Y:S01]  /*1b80*/  @!P3 MOV R4, 0x4000 ;  /* 0x000040000004b802 */ /* 0x000fe20000000f00 */
[----:B------:R-:W-:Y:S01]  /*1b90*/  ULEA UR9, UR7, UR29, 0x3 ;  /* 0x0000001d07097291 */ /* 0x000fe2000f8e18ff */
[----:B--2---:R-:W-:Y:S11]  /*1ba0*/  @P0 BRA `(.L_x_24) ;  /* 0x00000000000c0947 */ /* 0x004ff60003800000 */
[----:B------:R-:W-:Y:S04]  /*1bb0*/  SHF.L.U32 R5, R3, 0x1f, RZ ;  /* 0x0000001f03057819 */ /* 0x000fe800000006ff */
[----:B------:R-:W2:Y:S02]  /*1bc0*/  SYNCS.PHASECHK.TRANS64.TRYWAIT P0, [UR9+0x60], R5 ;  /* 0x00006005ff0075a7 */ /* 0x000ea40008001109 */
[----:B--2---:R-:W-:Y:S05]  /*1bd0*/  @!P0 BRA `(.L_x_25) ;  /* 0x0000006400c48947 */ /* 0x004fea0003800000 */
.L_x_24:
[----:B------:R3:W-:Y:S01]  /*1be0*/  @!P3 SYNCS.ARRIVE.TRANS64 RZ, [UR9], R4 ;  /* 0x00000004ffffb9a7 */ /* 0x0007e20008000009 */
[----:B------:R-:W-:Y:S04]  /*1bf0*/  ULOP3.LUT UR8, UR37, 0x2, URZ, 0xfc, !UPT ;  /* 0x0000000225087892 */ /* 0x000fe8000f8efcff */
[----:B------:R-:W-:Y:S09]  /*1c00*/  UISETP.NE.AND UP0, UPT, UR8, 0x2, UPT ;  /* 0x000000020800788c */ /* 0x000ff2000bf05270 */
[----:B------:R-:W-:Y:S05]  /*1c10*/  BRA.U UP0, `(.L_x_26) ;  /* 0x0000000100047547 */ /* 0x000fea000b800000 */
[----:B-1--4-:R-:W-:Y:S05]  /*1c20*/  BPT.TRAP 0x1 ;  /* 0x000000040000795c */ /* 0x012fea0000300000 */
.L_x_26:
[----:B------:R-:W-:Y:S04]  /*1c30*/  BSSY.RECONVERGENT B0, `(.L_x_27) ;  /* 0x0000003000007945 */ /* 0x000fe80003800200 */
[----:B------:R-:W-:Y:S05]  /*1c40*/  @P2 BRA `(.L_x_28) ;  /* 0x0000000000042947 */ /* 0x000fea0003800000 */
[----:B-1--4-:R-:W-:Y:S05]  /*1c50*/  BPT.TRAP 0x1 ;  /* 0x000000040000795c */ /* 0x012fea0000300000 */
.L_x_28:
[----:B-1--4-:R-:W-:Y:S05]  /*1c60*/  BSYNC.RECONVERGENT B0 ;  /* 0x0000000000007941 */ /* 0x012fea0003800200 */
.L_x_27:
[----:B------:R-:W-:Y:S02]  /*1c70*/  UIADD3 UR8, UPT, UPT, UR7, 0x1, URZ ;  /* 0x0000000107087890 */ /* 0x000fe4000fffe0ff */
[----:B------:R-:W-:Y:S02]  /*1c80*/  UIMAD UR15, UR20, UR23, UR4 ;  /* 0x00000017140f72a4 */ /* 0x000fe4000f8e0204 */
[----:B------:R-:W-:Y:S02]  /*1c90*/  UISETP.NE.AND UP0, UPT, UR8, 0xc, UPT ;  /* 0x0000000c0800788c */ /* 0x000fe4000bf05270 */
[----:B------:R-:W-:Y:S02]  /*1ca0*/  ULEA UR16, UR7, UR38, 0xb ;  /* 0x0000002607107291 */ /* 0x000fe4000f8e58ff */
[----:B------:R-:W-:Y:S02]  /*1cb0*/  USEL UR10, URZ, 0x1, UP0 ;  /* 0x00000001ff0a7887 */ /* 0x000fe40008000000 */
[----:B------:R-:W-:Y:S02]  /*1cc0*/  USEL UR30, UR8, URZ, UP0 ;  /* 0x000000ff081e7287 */ /* 0x000fe40008000000 */
[----:B------:R-:W-:Y:S02]  /*1cd0*/  ULEA UR17, UR7, UR29, 0xd ;  /* 0x0000001d07117291 */ /* 0x000fe4000f8e68ff */
[----:B------:R-:W-:Y:S01]  /*1ce0*/  ULEA UR8, UR30, UR29, 0x3 ;  /* 0x0000001d1e087291 */ /* 0x000fe2000f8e18ff */
[----:B------:R-:W-:Y:S01]  /*1cf0*/  LOP3.LUT R3, R3, UR10, RZ, 0x3c, !PT ;  /* 0x0000000a03037c12 */ /* 0x000fe2000f8e3cff */
[----:B------:R-:W-:Y:S02]  /*1d00*/  UIADD3 UR34, UP0, UPT, UR44, 0x80, URZ ;  /* 0x000000802c227890 */ /* 0x000fe4000ff1e0ff */
[----:B------:R-:W-:Y:S01]  /*1d10*/  USHF.L.U32 UR10, UR26, 0x5, URZ ;  /* 0x000000051a0a7899 */ /* 0x000fe200080006ff */
[----:B--2---:R-:W-:Y:S01]  /*1d20*/  SHF.L.U32 R0, R3, 0x1f, RZ ;  /* 0x0000001f03007819 */ /* 0x004fe200000006ff */
[----:B------:R-:W-:Y:S02]  /*1d30*/  UIADD3.X UR35, UPT, UPT, URZ, UR45, URZ, UP0, !UPT ;  /* 0x0000002dff237290 */ /* 0x000fe400087fe4ff */
[----:B------:R-:W-:Y:S01]  /*1d40*/  UIADD3 UR32, UP3, UPT, UR44, 0x200, URZ ;  /* 0x000002002c207890 */ /* 0x000fe2000ff7e0ff */
[----:B------:R1:W2:Y:S01]  /*1d50*/  SYNCS.PHASECHK.TRANS64.TRYWAIT P0, [UR8+0x60], R0 ;  /* 0x00006000ff0075a7 */ /* 0x0002a20008001108 */
[----:B------:R-:W-:Y:S02]  /*1d60*/  UIMAD UR8, UR21, UR24, UR5 ;  /* 0x00000018150872a4 */ /* 0x000fe4000f8e0205 */
[----:B------:R-:W-:Y:S02]  /*1d70*/  UIMAD UR7, UR22, UR25, UR6 ;  /* 0x00000019160772a4 */ /* 0x000fe4000f8e0206 */
[----:B------:R-:W-:Y:S02]  /*1d80*/  ULEA UR15, UR8, UR15, 0x5 ;  /* 0x0000000f080f7291 */ /* 0x000fe4000f8e28ff */
[----:B------:R-:W-:Y:S02]  /*1d90*/  UIADD3 UR8, UPT, UPT, UR17, 0x6800, URZ ;  /* 0x0000680011087890 */ /* 0x000fe4000fffe0ff */
[----:B------:R-:W-:Y:S02]  /*1da0*/  ULEA UR7, UR7, UR15, 0xa ;  /* 0x0000000f07077291 */ /* 0x000fe4000f8e50ff */
[----:B------:R-:W-:Y:S02]  /*1db0*/  ULEA UR16, UR16, UR29, 0x2 ;  /* 0x0000001d10107291 */ /* 0x000fe4000f8e10ff */
[----:B------:R-:W-:Y:S02]  /*1dc0*/  UPRMT UR7, UR7, 0x5410, URZ ;  /* 0x0000541007077896 */ /* 0x000fe400080000ff */
[----:B------:R-:W-:Y:S02]  /*1dd0*/  UIADD3.X UR33, UPT, UPT, URZ, UR45, URZ, UP3, !UPT ;  /* 0x0000002dff217290 */ /* 0x000fe40009ffe4ff */
[----:B------:R-:W-:Y:S02]  /*1de0*/  UIADD3 UR16, UPT, UPT, UR16, 0x1e800, URZ ;  /* 0x0001e80010107890 */ /* 0x000fe4000fffe0ff */
[----:B------:R-:W-:Y:S02]  /*1df0*/  UIADD3 UR36, UPT, UPT, UR20, 0x1, URZ ;  /* 0x0000000114247890 */ /* 0x000fe4000fffe0ff */
[----:B------:R-:W-:Y:S01]  /*1e00*/  UIADD3 UR28, UPT, UPT, UR21, 0x1, URZ ;  /* 0x00000001151c7890 */ /* 0x000fe2000fffe0ff */
[----:B------:R4:W-:Y:S01]  /*1e10*/  UTMALDG.5D.IM2COL [UR8], [UR34], UR7 ;  /* 0x00000008220073b4 */ /* 0x0009e20008060007 */
[----:B------:R-:W-:Y:S02]  /*1e20*/  UISETP.NE.AND UP2, UPT, UR36, UR51, UPT ;  /* 0x000000332400728c */ /* 0x000fe4000bf45270 */
[----:B------:R-:W-:Y:S02]  /*1e30*/  UIADD3 UR27, UPT, UPT, UR22, 0x1, URZ ;  /* 0x00000001161b7890 */ /* 0x000fe4000fffe0ff */
[----:B------:R-:W-:Y:S01]  /*1e40*/  UIADD3 UR31, UPT, UPT, UR31, 0x1, URZ ;  /* 0x000000011f1f7890 */ /* 0x000fe2000fffe0ff */
[----:B------:R-:W-:Y:S01]  /*1e50*/  UMOV UR48, 0x30000 ;  /* 0x0003000000307882 */ /* 0x000fe20000000000 */
[----:B------:R-:W-:Y:S01]  /*1e60*/  UMOV UR46, 0x0 ;  /* 0x00000000002e7882 */ /* 0x000fe20000000000 */
[----:B------:R-:W-:Y:S01]  /*1e70*/  UMOV UR47, 0x10000000 ;  /* 0x10000000002f7882 */ /* 0x000fe20000000000 */
[----:B------:R-:W-:Y:S01]  /*1e80*/  UMOV UR17, UR9 ;  /* 0x0000000900117c82 */ /* 0x000fe20008000000 */
[----:B------:R-:W-:Y:S02]  /*1e90*/  UMOV UR18, UR10 ;  /* 0x0000000a00127c82 */ /* 0x000fe40008000000 */
[----:B------:R-:W-:Y:S01]  /*1ea0*/  @UP2 UIADD3 UR28, UPT, UPT, UR21, URZ, URZ ;  /* 0x000000ff151c2290 */ /* 0x000fe2000fffe0ff */
[----:B------:R3:W-:Y:S03]  /*1eb0*/  UTMALDG.5D.MULTICAST [UR16], [UR32], UR48, desc[UR46] ;  /* 0x00002e10200073b4 */ /* 0x0007e60008021830 */
[----:B------:R-:W-:Y:S11]  /*1ec0*/  UISETP.NE.AND UP1, UPT, UR28, UR40, UPT ;  /* 0x000000281c00728c */ /* 0x000ff6000bf25270 */
[----:B------:R-:W-:Y:S04]  /*1ed0*/  @UP1 UIADD3 UR27, UPT, UPT, UR22, URZ, URZ ;  /* 0x000000ff161b1290 */ /* 0x000fe8000fffe0ff */
[----:B------:R-:W-:Y:S02]  /*1ee0*/  UISETP.NE.AND UP0, UPT, UR27, UR41, UPT ;  /* 0x000000291b00728c */ /* 0x000fe4000bf05270 */
[----:B----4-:R-:W-:Y:S09]  /*1ef0*/  UIADD3 UR8, UPT, UPT, UR26, 0x1, URZ ;  /* 0x000000011a087890 */ /* 0x010ff2000fffe0ff */
[----:B------:R-:W-:Y:S01]  /*1f00*/  @UP0 UIADD3 UR8, UPT, UPT, UR26, URZ, URZ ;  /* 0x000000ff1a080290 */ /* 0x000fe2000fffe0ff */
[----:B------:R-:W-:Y:S06]  /*1f10*/  UMOV UR7, UR30 ;  /* 0x0000001e00077c82 */ /* 0x000fec0008000000 */
[----:B------:R-:W-:Y:S01]  /*1f20*/  UMOV UR26, UR8 ;  /* 0x00000008001a7c82 */ /* 0x000fe20008000000 */
[----:B---3--:R-:W-:Y:S02]  /*1f30*/  USEL UR22, UR27, URZ, UP0 ;  /* 0x000000ff1b167287 */ /* 0x008fe40008000000 */
[----:B------:R-:W-:Y:S02]  /*1f40*/  UISETP.NE.AND UP0, UPT, UR31, UR42, UPT ;  /* 0x0000002a1f00728c */ /* 0x000fe4000bf05270 */
[----:B------:R-:W-:Y:S02]  /*1f50*/  USEL UR20, UR36, URZ, UP2 ;  /* 0x000000ff24147287 */ /* 0x000fe40009000000 */
[----:B------:R-:W-:Y:S05]  /*1f60*/  USEL UR21, UR28, URZ, UP1 ;  /* 0x000000ff1c157287 */ /* 0x000fea0008800000 */
[----:B-1----:R-:W-:Y:S07]  /*1f70*/  BRA.U UP0, `(.L_x_29) ;  /* 0xfffffffd00007547 */ /* 0x002fee000b83ffff */
.L_x_23:
[----:B------:R-:W-:Y:S01]  /*1f80*/  ULEA UR4, UR30, UR29, 0x3 ;  /* 0x0000001d1e047291 */ /* 0x000fe2000f8e18ff */
[----:B-1----:R-:W-:Y:S01]  /*1f90*/  SHF.L.U32 R0, R3, 0x1f, RZ ;  /* 0x0000001f03007819 */ /* 0x002fe200000006ff */
[----:B------:R-:W-:Y:S01]  /*1fa0*/  @!P1 SYNCS.ARRIVE.TRANS64.A1T0 RZ, [UR29+0xf8], RZ ;  /* 0x0000f8ffffff99a7 */ /* 0x000fe2000810001d */
[----:B------:R-:W-:-:S06]  /*1fb0*/  UISETP.GE.AND UP0, UPT, UR52, 0x1, UPT ;  /* 0x000000013400788c */ /* 0x000fcc000bf06270 */
[----:B--2---:R1:W2:Y:S03]  /*1fc0*/  SYNCS.PHASECHK.TRANS64.TRYWAIT P0, [UR4+0x60], R0 ;  /* 0x00006000ff0075a7 */ /* 0x0042a60008001104 */
[----:B------:R-:W-:Y:S05]  /*1fd0*/  BRA.U !UP0, `(.L_x_30) ;  /* 0x0000000508a07547 */ /* 0x000fea000b800000 */
[----:B------:R-:W3:Y:S01]  /*1fe0*/  LDCU.128 UR8, c[0x0][0x480] ;  /* 0x00009000ff0877ac */ /* 0x000ee20008000c00 */
[----:B------:R-:W4:Y:S01]  /*1ff0*/  LDCU.128 UR32, c[0x0][0x490] ;  /* 0x00009200ff2077ac */ /* 0x000f220008000c00 */
[----:B------:R-:W1:Y:S01]  /*2000*/  LDCU UR13, c[0x0][0x4c8] ;  /* 0x00009900ff0d77ac */ /* 0x000e620008000800 */
        /* <DEDUP_REMOVED lines=14> */
[----:B------:R-:W4:Y:S03]  /*20f0*/  LDCU.64 UR32, c[0x0][0x4c0] ;  /* 0x00009800ff2077ac */ /* 0x000f260008000a00 */
[----:B------:R-:W-:-:S02]  /*2100*/  USEL UR4, UR5, UR4, !UP0 ;  /* 0x0000000405047287 */ /* 0x000fc4000c000000 */
[----:B------:R-:W-:Y:S02]  /*2110*/  UISETP.NE.AND UP0, UPT, UR34, 0x1, UPT ;  /* 0x000000012200788c */ /* 0x000fe4000bf05270 */
[----:B------:R-:W-:Y:S01]  /*2120*/  UIMAD.WIDE.U32 UR6, UR4, UR35, URZ ;  /* 0x00000023040672a5 */ /* 0x000fe2000f8e00ff */
[----:B------:R-:W1:Y:S01]  /*2130*/  LDCU.64 UR24, c[0x0][0x4d0] ;  /* 0x00009a00ff1877ac */ /* 0x000e620008000a00 */
[----:B------:R-:W-:-:S05]  /*2140*/  UIADD3 UR42, UPT, UPT, UR52, UR42, URZ ;  /* 0x0000002a342a7290 */ /* 0x000fca000fffe0ff */
[----:B------:R-:W-:Y:S01]  /*2150*/  UMOV UR6, UR7 ;  /* 0x0000000700067c82 */ /* 0x000fe20008000000 */
[----:B------:R-:W-:Y:S02]  /*2160*/  UIADD3 UR7, UPT, UPT, -UR5, URZ, URZ ;  /* 0x000000ff05077290 */ /* 0x000fe4000fffe1ff */
[----:B---3--:R-:W-:Y:S02]  /*2170*/  USHF.R.U32.HI UR6, URZ, UR9, UR6 ;  /* 0x00000009ff067299 */ /* 0x008fe40008011606 */
[----:B------:R-:W-:Y:S02]  /*2180*/  UIMAD UR7, UR8, UR7, UR43 ;  /* 0x00000007080772a4 */ /* 0x000fe4000f8e022b */
[----:B------:R-:W-:Y:S02]  /*2190*/  USEL UR14, UR4, UR6, !UP0 ;  /* 0x00000006040e7287 */ /* 0x000fe4000c000000 */
[----:B------:R-:W-:Y:S02]  /*21a0*/  UIADD3 UR6, UPT, UPT, -UR4, URZ, URZ ;  /* 0x000000ff04067290 */ /* 0x000fe4000fffe1ff */
[----:B------:R-:W-:-:S02]  /*21b0*/  UIADD3 UR9, UPT, UPT, -UR14, URZ, URZ ;  /* 0x000000ff0e097290 */ /* 0x000fc4000fffe1ff */
[----:B------:R-:W-:Y:S02]  /*21c0*/  UIMAD UR12, UR11, UR6, UR5 ;  /* 0x000000060b0c72a4 */ /* 0x000fe4000f8e0205 */
[----:B------:R-:W-:Y:S02]  /*21d0*/  UIMAD UR9, UR34, UR9, UR4 ;  /* 0x00000009220972a4 */ /* 0x000fe4000f8e0204 */
[----:B----4-:R-:W-:Y:S01]  /*21e0*/  UIMAD UR11, UR7, UR32, UR10 ;  /* 0x00000020070b72a4 */ /* 0x010fe2000f8e020a */
[----:B------:R-:W3:Y:S02]  /*21f0*/  LDCU.64 UR4, c[0x0][0x4f8] ;  /* 0x00009f00ff0477ac */ /* 0x000ee40008000a00 */
[----:B------:R-:W4:Y:S01]  /*2200*/  LDCU UR6, c[0x0][0x500] ;  /* 0x0000a000ff0677ac */ /* 0x000f220008000800 */
[----:B-1----:R-:W-:Y:S02]  /*2210*/  UIMAD UR12, UR12, UR33, UR16 ;  /* 0x000000210c0c72a4 */ /* 0x002fe4000f8e0210 */
[----:B------:R-:W-:Y:S01]  /*2220*/  UIMAD UR13, UR9, UR13, UR17 ;  /* 0x0000000d090d72a4 */ /* 0x000fe2000f8e0211 */
[----:B------:R-:W-:Y:S01]  /*2230*/  UMOV UR36, UR52 ;  /* 0x0000003400247c82 */ /* 0x000fe20008000000 */
[----:B------:R-:W-:-:S10]  /*2240*/  UMOV UR7, UR30 ;  /* 0x0000001e00077c82 */ /* 0x000fd40008000000 */
.L_x_36:
[----:B------:R-:W-:Y:S01]  /*2250*/  @!P3 MOV R4, 0x4000 ;  /* 0x000040000004b802 */ /* 0x000fe20000000f00 */
[----:B------:R-:W-:Y:S01]  /*2260*/  ULEA UR9, UR7, UR29, 0x3 ;  /* 0x0000001d07097291 */ /* 0x000fe2000f8e18ff */
[----:B--23--:R-:W-:Y:S11]  /*2270*/  @P0 BRA `(.L_x_31) ;  /* 0x00000000000c0947 */ /* 0x00cff60003800000 */
[----:B------:R-:W-:Y:S04]  /*2280*/  SHF.L.U32 R5, R3, 0x1f, RZ ;  /* 0x0000001f03057819 */ /* 0x000fe800000006ff */
[----:B------:R-:W1:Y:S02]  /*2290*/  SYNCS.PHASECHK.TRANS64.TRYWAIT P0, [UR9+0x60], R5 ;  /* 0x00006005ff0075a7 */ /* 0x000e640008001109 */
[----:B-1----:R-:W-:Y:S05]  /*22a0*/  @!P0 BRA `(.L_x_32) ;  /* 0x0000006000288947 */ /* 0x002fea0003800000 */
.L_x_31:
[----:B------:R2:W-:Y:S01]  /*22b0*/  @!P3 SYNCS.ARRIVE.TRANS64 RZ, [UR9], R4 ;  /* 0x00000004ffffb9a7 */ /* 0x0005e20008000009 */
[----:B------:R-:W-:Y:S04]  /*22c0*/  ULOP3.LUT UR8, UR37, 0x2, URZ, 0xfc, !UPT ;  /* 0x0000000225087892 */ /* 0x000fe8000f8efcff */
[----:B------:R-:W-:Y:S09]  /*22d0*/  UISETP.NE.AND UP0, UPT, UR8, 0x2, UPT ;  /* 0x000000020800788c */ /* 0x000ff2000bf05270 */
[----:B------:R-:W-:Y:S05]  /*22e0*/  BRA.U UP0, `(.L_x_33) ;  /* 0x0000000100047547 */ /* 0x000fea000b800000 */
[----:B---34-:R-:W-:Y:S05]  /*22f0*/  BPT.TRAP 0x1 ;  /* 0x000000040000795c */ /* 0x018fea0000300000 */
.L_x_33:
[----:B------:R-:W-:Y:S04]  /*2300*/  BSSY.RECONVERGENT B0, `(.L_x_34) ;  /* 0x0000003000007945 */ /* 0x000fe80003800200 */
[----:B------:R-:W-:Y:S05]  /*2310*/  @P2 BRA `(.L_x_35) ;  /* 0x0000000000042947 */ /* 0x000fea0003800000 */
[----:B---34-:R-:W-:Y:S05]  /*2320*/  BPT.TRAP 0x1 ;  /* 0x000000040000795c */ /* 0x018fea0000300000 */
.L_x_35:
[----:B---34-:R-:W-:Y:S05]  /*2330*/  BSYNC.RECONVERGENT B0 ;  /* 0x0000000000007941 */ /* 0x018fea0003800200 */
.L_x_34:
[----:B------:R-:W-:Y:S02]  /*2340*/  UIADD3 UR8, UPT, UPT, UR7, 0x1, URZ ;  /* 0x0000000107087890 */ /* 0x000fe4000fffe0ff */
[----:B------:R-:W-:Y:S02]  /*2350*/  UIMAD UR16, UR20, UR23, UR4 ;  /* 0x00000017141072a4 */ /* 0x000fe4000f8e0204 */
[----:B------:R-:W-:Y:S02]  /*2360*/  UISETP.NE.AND UP0, UPT, UR8, 0xc, UPT ;  /* 0x0000000c0800788c */ /* 0x000fe4000bf05270 */
[----:B------:R-:W-:Y:S02]  /*2370*/  UIMAD UR15, UR21, UR24, UR5 ;  /* 0x00000018150f72a4 */ /* 0x000fe4000f8e0205 */
[----:B------:R-:W-:Y:S02]  /*2380*/  USEL UR10, URZ, 0x1, UP0 ;  /* 0x00000001ff0a7887 */ /* 0x000fe40008000000 */
[----:B------:R-:W-:Y:S02]  /*2390*/  USEL UR30, UR8, URZ, UP0 ;  /* 0x000000ff081e7287 */ /* 0x000fe40008000000 */
[----:B------:R-:W-:Y:S02]  /*23a0*/  ULEA UR18, UR7, UR38, 0xb ;  /* 0x0000002607127291 */ /* 0x000fe4000f8e58ff */
[----:B------:R-:W-:Y:S01]  /*23b0*/  ULEA UR8, UR30, UR29, 0x3 ;  /* 0x0000001d1e087291 */ /* 0x000fe2000f8e18ff */
[----:B------:R-:W-:Y:S01]  /*23c0*/  LOP3.LUT R3, R3, UR10, RZ, 0x3c, !PT ;  /* 0x0000000a03037c12 */ /* 0x000fe2000f8e3cff */
[----:B------:R-:W-:Y:S02]  /*23d0*/  ULEA UR15, UR15, UR16, 0x5 ;  /* 0x000000100f0f7291 */ /* 0x000fe4000f8e28ff */
[----:B------:R-:W-:Y:S01]  /*23e0*/  UIADD3 UR34, UP0, UPT, UR44, 0x80, URZ ;  /* 0x000000802c227890 */ /* 0x000fe2000ff1e0ff */
[----:B-1----:R-:W-:Y:S01]  /*23f0*/  SHF.L.U32 R0, R3, 0x1f, RZ ;  /* 0x0000001f03007819 */ /* 0x002fe200000006ff */
[----:B------:R-:W-:Y:S02]  /*2400*/  USHF.L.U32 UR10, UR26, 0x5, URZ ;  /* 0x000000051a0a7899 */ /* 0x000fe400080006ff */
[----:B------:R-:W-:Y:S01]  /*2410*/  UIADD3.X UR35, UPT, UPT, URZ, UR45, URZ, UP0, !UPT ;  /* 0x0000002dff237290 */ /* 0x000fe200087fe4ff */
[----:B------:R1:W3:Y:S01]  /*2420*/  SYNCS.PHASECHK.TRANS64.TRYWAIT P0, [UR8+0x60], R0 ;  /* 0x00006000ff0075a7 */ /* 0x0002e20008001108 */
[----:B------:R-:W-:Y:S02]  /*2430*/  ULEA UR8, UR7, UR29, 0xd ;  /* 0x0000001d07087291 */ /* 0x000fe4000f8e68ff */
[----:B------:R-:W-:Y:S02]  /*2440*/  UIMAD UR7, UR22, UR25, UR6 ;  /* 0x00000019160772a4 */ /* 0x000fe4000f8e0206 */
[----:B------:R-:W-:Y:S02]  /*2450*/  UIADD3 UR8, UPT, UPT, UR8, 0x6800, URZ ;  /* 0x0000680008087890 */ /* 0x000fe4000fffe0ff */
[----:B------:R-:W-:Y:S02]  /*2460*/  ULEA UR7, UR7, UR15, 0xa ;  /* 0x0000000f07077291 */ /* 0x000fe4000f8e50ff */
[----:B------:R-:W-:Y:S02]  /*2470*/  UIADD3 UR32, UP3, UPT, UR44, 0x200, URZ ;  /* 0x000002002c207890 */ /* 0x000fe4000ff7e0ff */
[----:B------:R-:W-:Y:S02]  /*2480*/  UPRMT UR7, UR7, 0x5410, URZ ;  /* 0x0000541007077896 */ /* 0x000fe400080000ff */
[----:B------:R-:W-:Y:S02]  /*2490*/  ULEA UR18, UR18, UR29, 0x2 ;  /* 0x0000001d12127291 */ /* 0x000fe4000f8e10ff */
[----:B------:R-:W-:Y:S02]  /*24a0*/  UIADD3.X UR33, UPT, UPT, URZ, UR45, URZ, UP3, !UPT ;  /* 0x0000002dff217290 */ /* 0x000fe40009ffe4ff */
[----:B------:R-:W-:Y:S02]  /*24b0*/  UIADD3 UR16, UPT, UPT, UR18, 0x1e800, URZ ;  /* 0x0001e80012107890 */ /* 0x000fe4000fffe0ff */
[----:B------:R-:W-:Y:S01]  /*24c0*/  UIADD3 UR31, UPT, UPT, UR20, 0x1, URZ ;  /* 0x00000001141f7890 */ /* 0x000fe2000fffe0ff */
[----:B------:R4:W-:Y:S01]  /*24d0*/  UTMALDG.5D.IM2COL [UR8], [UR34], UR7 ;  /* 0x00000008220073b4 */ /* 0x0009e20008060007 */
[----:B------:R-:W-:Y:S02]  /*24e0*/  UIADD3 UR28, UPT, UPT, UR21, 0x1, URZ ;  /* 0x00000001151c7890 */ /* 0x000fe4000fffe0ff */
[----:B------:R-:W-:Y:S02]  /*24f0*/  UISETP.NE.AND UP2, UPT, UR31, UR48, UPT ;  /* 0x000000301f00728c */ /* 0x000fe4000bf45270 */
[----:B------:R-:W-:Y:S01]  /*2500*/  UIADD3 UR27, UPT, UPT, UR22, 0x1, URZ ;  /* 0x00000001161b7890 */ /* 0x000fe2000fffe0ff */
[----:B------:R-:W-:Y:S01]  /*2510*/  UMOV UR43, 0x30000 ;  /* 0x00030000002b7882 */ /* 0x000fe20000000000 */
[----:B------:R-:W-:Y:S01]  /*2520*/  UMOV UR46, 0x0 ;  /* 0x00000000002e7882 */ /* 0x000fe20000000000 */
[----:B------:R-:W-:Y:S01]  /*2530*/  UMOV UR47, 0x10000000 ;  /* 0x10000000002f7882 */ /* 0x000fe20000000000 */
[----:B------:R-:W-:Y:S01]  /*2540*/  UMOV UR17, UR9 ;  /* 0x0000000900117c82 */ /* 0x000fe20008000000 */
[----:B------:R-:W-:Y:S02]  /*2550*/  UMOV UR18, UR10 ;  /* 0x0000000a00127c82 */ /* 0x000fe40008000000 */
[----:B------:R2:W-:Y:S02]  /*2560*/  UTMALDG.5D.MULTICAST [UR16], [UR32], UR43, desc[UR46] ;  /* 0x00002e10200073b4 */ /* 0x0005e4000802182b */
[----:B------:R-:W-:Y:S04]  /*2570*/  @UP2 UIADD3 UR28, UPT, UPT, UR21, URZ, URZ ;  /* 0x000000ff151c2290 */ /* 0x000fe8000fffe0ff */
[----:B------:R-:W-:Y:S11]  /*2580*/  UISETP.NE.AND UP1, UPT, UR28, UR40, UPT ;  /* 0x000000281c00728c */ /* 0x000ff6000bf25270 */
[----:B------:R-:W-:Y:S04]  /*2590*/  @UP1 UIADD3 UR27, UPT, UPT, UR22, URZ, URZ ;  /* 0x000000ff161b1290 */ /* 0x000fe8000fffe0ff */
[----:B------:R-:W-:Y:S02]  /*25a0*/  UISETP.NE.AND UP0, UPT, UR27, UR41, UPT ;  /* 0x000000291b00728c */ /* 0x000fe4000bf05270 */
[----:B----4-:R-:W-:Y:S02]  /*25b0*/  UIADD3 UR8, UPT, UPT, UR26, 0x1, URZ ;  /* 0x000000011a087890 */ /* 0x010fe4000fffe0ff */
[----:B------:R-:W-:Y:S07]  /*25c0*/  UIADD3 UR7, UPT, UPT, UR36, -0x1, URZ ;  /* 0xffffffff24077890 */ /* 0x000fee000fffe0ff */
[----:B------:R-:W-:Y:S07]  /*25d0*/  @UP0 UIADD3 UR8, UPT, UPT, UR26, URZ, URZ ;  /* 0x000000ff1a080290 */ /* 0x000fee000fffe0ff */
[----:B------:R-:W-:Y:S01]  /*25e0*/  UMOV UR26, UR8 ;  /* 0x00000008001a7c82 */ /* 0x000fe20008000000 */
[----:B--2---:R-:W-:Y:S02]  /*25f0*/  USEL UR22, UR27, URZ, UP0 ;  /* 0x000000ff1b167287 */ /* 0x004fe40008000000 */
[----:B------:R-:W-:Y:S02]  /*2600*/  UISETP.GT.U32.AND UP0, UPT, UR36, 0x1, UPT ;  /* 0x000000012400788c */ /* 0x000fe4000bf04070 */
[----:B------:R-:W-:Y:S02]  /*2610*/  USEL UR20, UR31, URZ, UP2 ;  /* 0x000000ff1f147287 */ /* 0x000fe40009000000 */
[----:B------:R-:W-:Y:S01]  /*2620*/  USEL UR21, UR28, URZ, UP1 ;  /* 0x000000ff1c157287 */ /* 0x000fe20008800000 */
[----:B------:R-:W-:Y:S01]  /*2630*/  UMOV UR36, UR7 ;  /* 0x0000000700247c82 */ /* 0x000fe20008000000 */
[----:B------:R-:W-:Y:S03]  /*2640*/  UMOV UR7, UR30 ;  /* 0x0000001e00077c82 */ /* 0x000fe60008000000 */
[----:B-1----:R-:W-:Y:S07]  /*2650*/  BRA.U UP0, `(.L_x_36) ;  /* 0xfffffff900fc7547 */ /* 0x002fee000b83ffff */
.L_x_30:
[----:B------:R-:W-:Y:S01]  /*2660*/  SHF.L.U32 R5, R2, 0x1f, RZ ;  /* 0x0000001f02057819 */ /* 0x000fe200000006ff */
[----:B------:R-:W-:-:S03]  /*2670*/  NOP ;  /* 0x0000000000007918 */ /* 0x000fc60000000000 */
[----:B--23--:R-:W2:Y:S02]  /*2680*/  SYNCS.PHASECHK.TRANS64.TRYWAIT P0, [UR29+0x100], R5 ;  /* 0x00010005ff0075a7 */ /* 0x00cea4000800111d */
[----:B--2---:R-:W-:Y:S05]  /*2690*/  @!P0 BRA `(.L_x_37) ;  /* 0x0000005c00448947 */ /* 0x004fea0003800000 */
.L_x_126:
[----:B-1----:R-:W1:Y:S01]  /*26a0*/  LDS.128 R4, [UR29+0x140] ;  /* 0x0001401dff047984 */ /* 0x002e620008000c00 */
[----:B------:R-:W-:Y:S02]  /*26b0*/  UIADD3 UR4, UPT, UPT, UR29, 0x108, URZ ;  /* 0x000001081d047890 */ /* 0x000fe4000fffe0ff */
[----:B------:R-:W-:Y:S01]  /*26c0*/  UISETP.GE.AND UP0, UPT, UR39, 0x1, UPT ;  /* 0x000000012700788c */ /* 0x000fe2000bf06270 */
[----:B------:R-:W-:Y:S01]  /*26d0*/  @!PT LDS RZ, [RZ] ;  /* 0x00000000fffff984 */ /* 0x000fe20000000800 */
[----:B------:R-:W-:Y:S01]  /*26e0*/  @!PT LDS RZ, [RZ] ;  /* 0x00000000fffff984 */ /* 0x000fe20000000800 */
[----:B------:R-:W-:Y:S01]  /*26f0*/  @!PT LDS RZ, [RZ] ;  /* 0x00000000fffff984 */ /* 0x000fe20000000800 */
[----:B------:R-:W-:Y:S01]  /*2700*/  @!PT LDS RZ, [RZ] ;  /* 0x00000000fffff984 */ /* 0x000fe20000000800 */
[----:B------:R2:W-:Y:S06]  /*2710*/  MEMBAR.ALL.CTA ;  /* 0x0000000000007992 */ /* 0x0005ec0000008000 */
[----:B--2---:R-:W2:Y:S01]  /*2720*/  FENCE.VIEW.ASYNC.S ;  /* 0x00000000000073c6 */ /* 0x004ea20000000000 */
[----:B------:R-:W-:-:S09]  /*2730*/  UPRMT UR4, URZ, 0x654, UR4 ;  /* 0x00000654ff047896 */ /* 0x000fd20008000004 */
[----:B--2---:R-:W-:Y:S01]  /*2740*/  SYNCS.ARRIVE.TRANS64.RED.A1T0 RZ, [UR4], RZ ;  /* 0x000000ffffff79a7 */ /* 0x004fe20008100404 */
[----:B-1----:R-:W-:-:S13]  /*2750*/  LOP3.LUT P0, RZ, R6, 0x1, RZ, 0xc0, !PT ;  /* 0x0000000106ff7812 */ /* 0x002fda000780c0ff */
[----:B------:R-:W-:Y:S01]  /*2760*/  VOTEU.ANY UP1, P0 ;  /* 0x0000000000ff7886 */ /* 0x000fe20000020100 */
[----:B------:R-:W-:-:S13]  /*2770*/  PLOP3.LUT P0, PT, PT, PT, UP1, 0x80, 0x8 ;  /* 0x000000000008781c */ /* 0x000fda0003f0f018 */
[----:B------:R-:W-:Y:S02]  /*2780*/  @P0 MOV R0, R4 ;  /* 0x0000000400000202 */ /* 0x000fe40000000f00 */
[----:B------:R-:W-:Y:S02]  /*2790*/  @P0 LOP3.LUT R4, R5, 0xffff, RZ, 0xc0, !PT ;  /* 0x0000ffff05040812 */ /* 0x000fe400078ec0ff */
[----:B------:R-:W-:Y:S02]  /*27a0*/  @P0 R2UR UR6, R0 ;  /* 0x00000000000602ca */ /* 0x000fe400000e0000 */
[----:B------:R-:W-:-:S11]  /*27b0*/  @P0 R2UR UR5, R4 ;  /* 0x00000000040502ca */ /* 0x000fd600000e0000 */
[----:B------:R-:W-:Y:S02]  /*27c0*/  @UP1 UMOV UR50, UR6 ;  /* 0x0000000600321c82 */ /* 0x000fe40008000000 */
[----:B------:R-:W-:Y:S01]  /*27d0*/  @UP1 UMOV UR49, UR5 ;  /* 0x0000000500311c82 */ /* 0x000fe20008000000 */
[----:B------:R-:W-:Y:S05]  /*27e0*/  BRA.U !UP0, `(.L_x_38) ;  /* 0x0000000108d47547 */ /* 0x000fea000b800000 */
[----:B------:R-:W1:Y:S01]  /*27f0*/  LDCU.128 UR16, c[0x0][0xc10] ;  /* 0x00018200ff1077ac */ /* 0x000e620008000c00 */
[----:B------:R-:W2:Y:S01]  /*2800*/  LDCU UR21, c[0x0][0xc20] ;  /* 0x00018400ff1577ac */ /* 0x000ea20008000800 */
[----:B------:R-:W3:Y:S01]  /*2810*/  LDCU UR20, c[0x0][0xc0c] ;  /* 0x00018180ff1477ac */ /* 0x000ee20008000800 */
[----:B------:R-:W4:Y:S01]  /*2820*/  LDCU.64 UR12, c[0x0][0xc28] ;  /* 0x00018500ff0c77ac */ /* 0x000f220008000a00 */
[----:B------:R-:W-:Y:S02]  /*2830*/  UISETP.NE.AND UP3, UPT, UR39, 0x1, UPT ;  /* 0x000000012700788c */ /* 0x000fe4000bf65270 */
[----:B-1----:R-:W-:Y:S02]  /*2840*/  UIMAD.WIDE.U32 UR4, UR53, UR19, URZ ;  /* 0x00000013350472a5 */ /* 0x002fe4000f8e00ff */
[----:B------:R-:W-:Y:S02]  /*2850*/  UIMAD.WIDE.U32 UR6, UR54, UR16, URZ ;  /* 0x00000010360672a5 */ /* 0x000fe4000f8e00ff */
[----:B------:R-:W-:-:S02]  /*2860*/  UISETP.NE.AND UP0, UPT, UR18, 0x1, UPT ;  /* 0x000000011200788c */ /* 0x000fc4000bf05270 */
[----:B------:R-:W-:Y:S01]  /*2870*/  UIMAD.WIDE.U32 UR14, UR49, UR19, URZ ;  /* 0x00000013310e72a5 */ /* 0x000fe2000f8e00ff */
[----:B------:R-:W-:Y:S01]  /*2880*/  UMOV UR4, UR5 ;  /* 0x0000000500047c82 */ /* 0x000fe20008000000 */
[----:B---3--:R-:W-:Y:S02]  /*2890*/  UISETP.NE.AND UP2, UPT, UR20, 0x1, UPT ;  /* 0x000000011400788c */ /* 0x008fe4000bf45270 */
[----:B--2---:R-:W-:Y:S02]  /*28a0*/  USHF.R.U32.HI UR5, URZ, UR21, UR4 ;  /* 0x00000015ff057299 */ /* 0x004fe40008011604 */
[----:B------:R-:W-:Y:S01]  /*28b0*/  UIMAD.WIDE.U32 UR10, UR50, UR16, URZ ;  /* 0x00000010320a72a5 */ /* 0x000fe2000f8e00ff */
[----:B------:R-:W-:Y:S01]  /*28c0*/  UMOV UR4, UR7 ;  /* 0x0000000700047c82 */ /* 0x000fe20008000000 */
[----:B------:R-:W-:Y:S02]  /*28d0*/  USEL UR5, UR53, UR5, !UP0 ;  /* 0x0000000535057287 */ /* 0x000fe4000c000000 */
[----:B------:R-:W-:-:S02]  /*28e0*/  USHF.R.U32.HI UR4, URZ, UR17, UR4 ;  /* 0x00000011ff047299 */ /* 0x000fc40008011604 */
[----:B----4-:R-:W-:Y:S02]  /*28f0*/  UIMAD.WIDE.U32 UR8, UR5, UR12, URZ ;  /* 0x0000000c050872a5 */ /* 0x010fe4000f8e00ff */
[----:B------:R-:W-:Y:S01]  /*2900*/  USEL UR6, UR54, UR4, !UP2 ;  /* 0x0000000436067287 */ /* 0x000fe2000d000000 */
[----:B------:R-:W-:Y:S02]  /*2910*/  UMOV UR10, UR11 ;  /* 0x0000000b000a7c82 */ /* 0x000fe40008000000 */
[----:B------:R-:W-:Y:S01]  /*2920*/  UMOV UR4, UR15 ;  /* 0x0000000f00047c82 */ /* 0x000fe20008000000 */
[----:B------:R-:W-:Y:S01]  /*2930*/  UIMAD.WIDE.U32 UR14, UR6, UR12, URZ ;  /* 0x0000000c060e72a5 */ /* 0x000fe2000f8e00ff */
[----:B------:R-:W-:Y:S01]  /*2940*/  UMOV UR8, UR9 ;  /* 0x0000000900087c82 */ /* 0x000fe20008000000 */
[----:B------:R-:W-:Y:S02]  /*2950*/  USHF.R.U32.HI UR4, URZ, UR21, UR4 ;  /* 0x00000015ff047299 */ /* 0x000fe40008011604 */
[----:B------:R-:W-:-:S03]  /*2960*/  @UP3 USHF.R.U32.HI UR5, URZ, UR13, UR8 ;  /* 0x0000000dff053299 */ /* 0x000fc60008011608 */
[----:B------:R-:W-:Y:S01]  /*2970*/  UMOV UR14, UR15 ;  /* 0x0000000f000e7c82 */ /* 0x000fe20008000000 */
[----:B------:R-:W-:Y:S02]  /*2980*/  USHF.R.U32.HI UR17, URZ, UR17, UR10 ;  /* 0x00000011ff117299 */ /* 0x000fe4000801160a */
[----:B------:R-:W-:Y:S02]  /*2990*/  USEL UR4, UR49, UR4, !UP0 ;  /* 0x0000000431047287 */ /* 0x000fe4000c000000 */
[----:B------:R-:W-:Y:S02]  /*29a0*/  @UP3 USHF.R.U32.HI UR6, URZ, UR13, UR14 ;  /* 0x0000000dff063299 */ /* 0x000fe4000801160e */
[----:B------:R-:W-:Y:S02]  /*29b0*/  UIMAD UR7, UR39, UR5, URZ ;  /* 0x00000005270772a4 */ /* 0x000fe4000f8e02ff */
[----:B------:R-:W-:Y:S02]  /*29c0*/  USEL UR5, UR50, UR17, !UP2 ;  /* 0x0000001132057287 */ /* 0x000fe4000d000000 */
[----:B------:R-:W-:-:S02]  /*29d0*/  UIMAD UR10, UR39, UR6, URZ ;  /* 0x00000006270a72a4 */ /* 0x000fc4000f8e02ff */
[----:B------:R-:W-:Y:S02]  /*29e0*/  UISETP.GE.AND UP0, UPT, UR4, UR7, UPT ;  /* 0x000000070400728c */ /* 0x000fe4000bf06270 */
[----:B------:R-:W-:Y:S02]  /*29f0*/  UIMAD.WIDE.U32 UR8, UR4, UR12, URZ ;  /* 0x0000000c040872a5 */ /* 0x000fe4000f8e00ff */
[----:B------:R-:W-:Y:S02]  /*2a00*/  UISETP.GE.OR UP0, UPT, UR5, UR10, UP0 ;  /* 0x0000000a0500728c */ /* 0x000fe40008706670 */
[----:B------:R-:W-:-:S03]  /*2a10*/  UIMAD.WIDE.U32 UR10, UR5, UR12, URZ ;  /* 0x0000000c050a72a5 */ /* 0x000fc6000f8e00ff */
[----:B------:R-:W-:Y:S01]  /*2a20*/  UMOV UR7, UR9 ;  /* 0x0000000900077c82 */ /* 0x000fe20008000000 */
[----:B------:R-:W-:Y:S02]  /*2a30*/  UIADD3 UR9, UPT, UPT, -UR4, URZ, URZ ;  /* 0x000000ff04097290 */ /* 0x000fe4000fffe1ff */
[----:B------:R-:W-:Y:S02]  /*2a40*/  USHF.R.U32.HI UR7, URZ, UR13, UR7 ;  /* 0x0000000dff077299 */ /* 0x000fe40008011607 */
[----:B------:R-:W-:Y:S02]  /*2a50*/  UIMAD UR10, UR18, UR9, UR49 ;  /* 0x00000009120a72a4 */ /* 0x000fe4000f8e0231 */
[----:B------:R-:W-:Y:S01]  /*2a60*/  USEL UR7, UR4, UR7, !UP3 ;  /* 0x0000000704077287 */ /* 0x000fe2000d800000 */
[----:B------:R-:W-:Y:S01]  /*2a70*/  @!UP0 UMOV UR8, UR11 ;  /* 0x0000000b00088c82 */ /* 0x000fe20008000000 */
[----:B------:R-:W-:Y:S02]  /*2a80*/  UIADD3 UR11, UPT, UPT, -UR5, URZ, URZ ;  /* 0x000000ff050b7290 */ /* 0x000fe4000fffe1ff */
[----:B------:R-:W-:-:S02]  /*2a90*/  @!UP0 USHF.R.U32.HI UR8, URZ, UR13, UR8 ;  /* 0x0000000dff088299 */ /* 0x000fc40008011608 */
[----:B------:R-:W-:Y:S02]  /*2aa0*/  UIADD3 UR9, UPT, UPT, -UR7, URZ, URZ ;  /* 0x000000ff07097290 */ /* 0x000fe4000fffe1ff */
[----:B------:R-:W-:Y:S02]  /*2ab0*/  @!UP0 USEL UR8, UR5, UR8, !UP3 ;  /* 0x0000000805088287 */ /* 0x000fe4000d800000 */
[----:B------:R-:W-:Y:S02]  /*2ac0*/  UIMAD UR9, UR39, UR9, UR4 ;  /* 0x00000009270972a4 */ /* 0x000fe4000f8e0204 */
[----:B------:R-:W-:Y:S02]  /*2ad0*/  @!UP0 UIADD3 UR7, UPT, UPT, UR7, -UR8, URZ ;  /* 0x8000000807078290 */ /* 0x000fe4000fffe0ff */
[----:B------:R-:W-:Y:S02]  /*2ae0*/  @!UP0 UIMAD UR8, UR9, UR6, UR8 ;  /* 0x00000006090882a4 */ /* 0x000fe4000f8e0208 */
[----:B------:R-:W-:-:S02]  /*2af0*/  @!UP0 UIMAD UR4, UR39, UR7, UR5 ;  /* 0x00000007270482a4 */ /* 0x000fc4000f8e0205 */
[----:B------:R-:W-:Y:S02]  /*2b00*/  UIMAD UR6, UR20, UR11, UR50 ;  /* 0x0000000b140672a4 */ /* 0x000fe4000f8e0232 */
[----:B------:R-:W-:Y:S01]  /*2b10*/  UIMAD UR49, UR4, UR18, UR10 ;  /* 0x00000012043172a4 */ /* 0x000fe2000f8e020a */
[----:B------:R-:W-:Y:S02]  /*2b20*/  @!UP0 UMOV UR5, UR8 ;  /* 0x0000000800058c82 */ /* 0x000fe40008000000 */
[----:B------:R-:W-:-:S12]  /*2b30*/  UIMAD UR50, UR5, UR20, UR6 ;  /* 0x00000014053272a4 */ /* 0x000fd8000f8e0206 */
.L_x_38:
[----:B------:R-:W1:Y:S02]  /*2b40*/  LDCU UR4, c[0x0][0xc30] ;  /* 0x00018600ff0477ac */ /* 0x000e640008000800 */
[----:B-1----:R-:W-:-:S09]  /*2b50*/  UISETP.NE.AND UP0, UPT, UR4, 0x1, UPT ;  /* 0x000000010400788c */ /* 0x002fd2000bf05270 */
[----:B------:R-:W-:Y:S05]  /*2b60*/  BRA.U UP0, `(.L_x_39) ;  /* 0x0000000100447547 */ /* 0x000fea000b800000 */
[----:B------:R-:W1:Y:S01]  /*2b70*/  LDCU.128 UR8, c[0x0][0xc10] ;  /* 0x00018200ff0877ac */ /* 0x000e620008000c00 */
[----:B------:R-:W2:Y:S01]  /*2b80*/  LDCU UR12, c[0x0][0xc0c] ;  /* 0x00018180ff0c77ac */ /* 0x000ea20008000800 */
[----:B------:R-:W3:Y:S01]  /*2b90*/  LDCU UR13, c[0x0][0xc20] ;  /* 0x00018400ff0d77ac */ /* 0x000ee20008000800 */
[----:B-1----:R-:W-:Y:S02]  /*2ba0*/  UIMAD.WIDE.U32 UR6, UR50, UR8, URZ ;  /* 0x00000008320672a5 */ /* 0x002fe4000f8e00ff */
[----:B------:R-:W-:Y:S02]  /*2bb0*/  UIMAD.WIDE.U32 UR4, UR49, UR11, URZ ;  /* 0x0000000b310472a5 */ /* 0x000fe4000f8e00ff */
[----:B--2---:R-:W-:Y:S02]  /*2bc0*/  UISETP.NE.AND UP2, UPT, UR12, 0x1, UPT ;  /* 0x000000010c00788c */ /* 0x004fe4000bf45270 */
[----:B------:R-:W-:Y:S01]  /*2bd0*/  UISETP.NE.AND UP0, UPT, UR10, 0x1, UPT ;  /* 0x000000010a00788c */ /* 0x000fe2000bf05270 */
[----:B------:R-:W-:-:S02]  /*2be0*/  UMOV UR6, UR7 ;  /* 0x0000000700067c82 */ /* 0x000fc40008000000 */
[----:B------:R-:W-:Y:S01]  /*2bf0*/  UMOV UR4, UR5 ;  /* 0x0000000500047c82 */ /* 0x000fe20008000000 */
[----:B------:R-:W-:Y:S02]  /*2c00*/  USHF.R.U32.HI UR6, URZ, UR9, UR6 ;  /* 0x00000009ff067299 */ /* 0x000fe40008011606 */
[----:B---3--:R-:W-:Y:S02]  /*2c10*/  USHF.R.U32.HI UR4, URZ, UR13, UR4 ;  /* 0x0000000dff047299 */ /* 0x008fe40008011604 */
[----:B------:R-:W-:Y:S02]  /*2c20*/  USEL UR5, UR50, UR6, !UP2 ;  /* 0x0000000632057287 */ /* 0x000fe4000d000000 */
[----:B------:R-:W-:-:S04]  /*2c30*/  USEL UR4, UR49, UR4, !UP0 ;  /* 0x0000000431047287 */ /* 0x000fc8000c000000 */
[----:B------:R-:W-:Y:S02]  /*2c40*/  UIADD3 UR6, UPT, UPT, UR5, -UR4, URZ ;  /* 0x8000000405067290 */ /* 0x000fe4000fffe0ff */
[----:B------:R-:W-:Y:S02]  /*2c50*/  UIADD3 UR4, UPT, UPT, -UR5, UR4, URZ ;  /* 0x0000000405047290 */ /* 0x000fe4000fffe1ff */
[----:B------:R-:W-:Y:S02]  /*2c60*/  UIMAD UR49, UR6, UR10, UR49 ;  /* 0x0000000a063172a4 */ /* 0x000fe4000f8e0231 */
[----:B------:R-:W-:-:S12]  /*2c70*/  UIMAD UR50, UR4, UR12, UR50 ;  /* 0x0000000c043272a4 */ /* 0x000fd8000f8e0232 */
.L_x_39:
[----:B------:R-:W-:Y:S01]  /*2c80*/  R2UR UR5, R65 ;  /* 0x00000000410572ca */ /* 0x000fe200000e0000 */
[----:B------:R-:W-:Y:S01]  /*2c90*/  UMOV UR31, UR42 ;  /* 0x0000002a001f7c82 */ /* 0x000fe20008000000 */
[----:B------:R-:W-:Y:S02]  /*2ca0*/  R2UR UR4, R64 ;  /* 0x00000000400472ca */ /* 0x000fe400000e0000 */
[----:B------:R-:W-:Y:S02]  /*2cb0*/  PLOP3.LUT P1, PT, PT, PT, PT, 0x80, 0x8 ;  /* 0x000000000008781c */ /* 0x000fe40003f2f070 */
[----:B------:R-:W-:-:S07]  /*2cc0*/  LOP3.LUT R2, R2, 0x1, RZ, 0x3c, !PT ;  /* 0x0000000102027812 */ /* 0x000fce00078e3cff */
[----:B------:R-:W-:Y:S02]  /*2cd0*/  UIADD3 UR51, UPT, UPT, UR50, UR5, URZ ;  /* 0x0000000532337290 */ /* 0x000fe4000fffe0ff */
[----:B------:R-:W-:Y:S01]  /*2ce0*/  UIADD3 UR23, UPT, UPT, UR49, UR4, URZ ;  /* 0x0000000431177290 */ /* 0x000fe2000fffe0ff */
[----:B------:R-:W-:Y:S11]  /*2cf0*/  BRA.U UP1, `(.L_x_40) ;  /* 0xffffffe901c07547 */ /* 0x000ff6000b83ffff */
[----:B------:R-:W-:Y:S01]  /*2d00*/  UIADD3 UR29, UPT, UPT, UR29, 0x60, URZ ;  /* 0x000000601d1d7890 */ /* 0x000fe2000fffe0ff */
[----:B------:R-:W-:-:S03]  /*2d10*/  SHF.L.U32 R5, R3, 0x1f, RZ ;  /* 0x0000001f03057819 */ /* 0x000fc600000006ff */
[----:B------:R-:W-:-:S09]  /*2d20*/  ULEA UR4, UR30, UR29, 0x3 ;  /* 0x0000001d1e047291 */ /* 0x000fd2000f8e18ff */
[----:B------:R-:W1:Y:S02]  /*2d30*/  SYNCS.PHASECHK.TRANS64.TRYWAIT P0, [UR4], R5 ;  /* 0x00000005ff0075a7 */ /* 0x000e640008001104 */
[----:B-1----:R-:W-:Y:S05]  /*2d40*/  @!P0 BRA `(.L_x_41) ;  /* 0x0000005400b08947 */ /* 0x002fea0003800000 */
.L_x_128:
[----:B------:R-:W-:-:S04]  /*2d50*/  UIADD3 UR4, UPT, UPT, UR30, 0x1, URZ ;  /* 0x000000011e047890 */ /* 0x000fc8000fffe0ff */
[----:B------:R-:W-:-:S04]  /*2d60*/  UISETP.NE.AND UP0, UPT, UR4, 0xc, UPT ;  /* 0x0000000c0400788c */ /* 0x000fc8000bf05270 */
[----:B------:R-:W-:Y:S02]  /*2d70*/  USEL UR6, URZ, 0x1, UP0 ;  /* 0x00000001ff067887 */ /* 0x000fe40008000000 */
[----:B------:R-:W-:-:S04]  /*2d80*/  USEL UR4, UR4, URZ, UP0 ;  /* 0x000000ff04047287 */ /* 0x000fc80008000000 */
[----:B------:R-:W-:Y:S01]  /*2d90*/  ULEA UR5, UR4, UR29, 0x3 ;  /* 0x0000001d04057291 */ /* 0x000fe2000f8e18ff */
[----:B------:R-:W-:-:S04]  /*2da0*/  LOP3.LUT R2, R3, UR6, RZ, 0x3c, !PT ;  /* 0x0000000603027c12 */ /* 0x000fc8000f8e3cff */
[----:B------:R-:W-:-:S04]  /*2db0*/  SHF.L.U32 R3, R2, 0x1f, RZ ;  /* 0x0000001f02037819 */ /* 0x000fc800000006ff */
[----:B------:R-:W2:Y:S02]  /*2dc0*/  SYNCS.PHASECHK.TRANS64.TRYWAIT P0, [UR5], R3 ;  /* 0x00000003ff0075a7 */ /* 0x000ea40008001105 */
[----:B--2---:R-:W-:Y:S05]  /*2dd0*/  @!P0 BRA `(.L_x_42) ;  /* 0x0000005400a48947 */ /* 0x004fea0003800000 */
.L_x_130:
[----:B------:R-:W-:-:S04]  /*2de0*/  UIADD3 UR4, UPT, UPT, UR4, 0x1, URZ ;  /* 0x0000000104047890 */ /* 0x000fc8000fffe0ff */
[----:B------:R-:W-:-:S04]  /*2df0*/  UISETP.NE.AND UP0, UPT, UR4, 0xc, UPT ;  /* 0x0000000c0400788c */ /* 0x000fc8000bf05270 */
[----:B------:R-:W-:Y:S02]  /*2e00*/  USEL UR6, URZ, 0x1, UP0 ;  /* 0x00000001ff067887 */ /* 0x000fe40008000000 */
[----:B------:R-:W-:-:S04]  /*2e10*/  USEL UR4, UR4, URZ, UP0 ;  /* 0x000000ff04047287 */ /* 0x000fc80008000000 */
[----:B------:R-:W-:Y:S01]  /*2e20*/  ULEA UR5, UR4, UR29, 0x3 ;  /* 0x0000001d04057291 */ /* 0x000fe2000f8e18ff */
[----:B------:R-:W-:-:S04]  /*2e30*/  LOP3.LUT R2, R2, UR6, RZ, 0x3c, !PT ;  /* 0x0000000602027c12 */ /* 0x000fc8000f8e3cff */
[----:B-1----:R-:W-:-:S04]  /*2e40*/  SHF.L.U32 R3, R2, 0x1f, RZ ;  /* 0x0000001f02037819 */ /* 0x002fc800000006ff */
[----:B------:R-:W1:Y:S02]  /*2e50*/  SYNCS.PHASECHK.TRANS64.TRYWAIT P0, [UR5], R3 ;  /* 0x00000003ff0075a7 */ /* 0x000e640008001105 */
[----:B-1----:R-:W-:Y:S05]  /*2e60*/  @!P0 BRA `(.L_x_43) ;  /* 0x0000005400988947 */ /* 0x002fea0003800000 */
.L_x_132:
        /* <DEDUP_REMOVED lines=9> */
.L_x_134:
        /* <DEDUP_REMOVED lines=9> */
.L_x_136:
        /* <DEDUP_REMOVED lines=9> */
.L_x_138:
        /* <DEDUP_REMOVED lines=9> */
.L_x_140:
        /* <DEDUP_REMOVED lines=9> */
.L_x_142:
        /* <DEDUP_REMOVED lines=9> */
.L_x_144:
        /* <DEDUP_REMOVED lines=9> */
.L_x_146:
        /* <DEDUP_REMOVED lines=9> */
.L_x_148:
[----:B------:R-:W-:-:S04]  /*32f0*/  UIADD3 UR4, UPT, UPT, UR4, 0x1, URZ ;  /* 0x0000000104047890 */ /* 0x000fc8000fffe0ff */
[----:B------:R-:W-:-:S04]  /*3300*/  UISETP.NE.AND UP0, UPT, UR4, 0xc, UPT ;  /* 0x0000000c0400788c */ /* 0x000fc8000bf05270 */
[----:B------:R-:W-:Y:S02]  /*3310*/  USEL UR5, URZ, 0x1, UP0 ;  /* 0x00000001ff057887 */ /* 0x000fe40008000000 */
[----:B------:R-:W-:-:S04]  /*3320*/  USEL UR4, UR4, URZ, UP0 ;  /* 0x000000ff04047287 */ /* 0x000fc80008000000 */
[----:B------:R-:W-:Y:S01]  /*3330*/  ULEA UR4, UR4, UR29, 0x3 ;  /* 0x0000001d04047291 */ /* 0x000fe2000f8e18ff */
[----:B-1----:R-:W-:-:S04]  /*3340*/  LOP3.LUT R3, R2, UR5, RZ, 0x3c, !PT ;  /* 0x0000000502037c12 */ /* 0x002fc8000f8e3cff */
[----:B------:R-:W-:Y:S01]  /*3350*/  SHF.L.U32 R3, R3, 0x1f, RZ ;  /* 0x0000001f03037819 */ /* 0x000fe200000006ff */
[----:B------:R-:W-:-:S07]  /*3360*/  IMAD.U32 R0, RZ, RZ, UR4 ;  /* 0x00000004ff007e24 */ /* 0x000fce000f8e00ff */
.L_x_52:
[----:B-1----:R1:W2:Y:S02]  /*3370*/  SYNCS.PHASECHK.TRANS64.TRYWAIT P0, [R0+URZ], R3 ;  /* 0x00000003000075a7 */ /* 0x0022a400080011ff */
[----:B--2---:R-:W-:Y:S05]  /*3380*/  @!P0 NANOSLEEP.SYNCS 0x989680 ;  /* 0x009896800000895d */ /* 0x004fea0003900000 */
[----:B------:R-:W2:Y:S02]  /*3390*/  @!P0 SYNCS.PHASECHK.TRANS64 P0, [R0+URZ], R3 ;  /* 0x00000003000085a7 */ /* 0x000ea400080010ff */
[----:B--2---:R-:W-:Y:S05]  /*33a0*/  @P0 EXIT ;  /* 0x000000000000094d */ /* 0x004fea0003800000 */
[----:B------:R-:W-:Y:S05]  /*33b0*/  BRA `(.L_x_52) ;  /* 0xfffffffc00ec7947 */ /* 0x000fea000383ffff */
.L_x_22:
[----:B------:R-:W2:Y:S02]  /*33c0*/  S2UR UR4, SR_CgaCtaId ;  /* 0x00000000000479c3 */ /* 0x000ea40000008800 */
[----:B--2---:R-:W-:-:S04]  /*33d0*/  UISETP.NE.AND UP0, UPT, UR4, URZ, UPT ;  /* 0x000000ff0400728c */ /* 0x004fc8000bf05270 */
[----:B------:R-:W-:-:S09]  /*33e0*/  UISETP.NE.OR UP0, UPT, UR18, 0x1, UP0 ;  /* 0x000000011200788c */ /* 0x000fd20008705670 */
[----:B------:R-:W-:Y:S05]  /*33f0*/  BRA.U UP0, `(.L_x_53) ;  /* 0x0000000100b47547 */ /* 0x000fea000b800000 */
[----:B------:R-:W2:Y:S01]  /*3400*/  S2UR UR5, SR_CgaCtaId ;  /* 0x00000000000579c3 */ /* 0x000ea20000008800 */
[----:B------:R-:W-:Y:S01]  /*3410*/  UMOV UR4, 0x400 ;  /* 0x0000040000047882 */ /* 0x000fe20000000000 */
[----:B------:R-:W-:Y:S01]  /*3420*/  HFMA2 R3, -RZ, RZ, 0, 5.9604644775390625e-08 ;  /* 0x00000001ff037431 */ /* 0x000fe200000001ff */
[----:B------:R-:W-:Y:S01]  /*3430*/  ISETP.GE.U32.AND P0, PT, R2, 0x2, PT ;  /* 0x000000020200780c */ /* 0x000fe20003f06070 */
[----:B------:R-:W-:Y:S01]  /*3440*/  IMAD.MOV.U32 R8, RZ, RZ, RZ ;  /* 0x000000ffff087224 */ /* 0x000fe200078e00ff */
[----:B--2---:R-:W-:-:S04]  /*3450*/  ULEA UR4, UR5, UR4, 0x18 ;  /* 0x0000000405047291 */ /* 0x004fc8000f8ec0ff */
[----:B------:R-:W-:Y:S02]  /*3460*/  UIADD3 UR5, UPT, UPT, UR4, 0x108, URZ ;  /* 0x0000010804057890 */ /* 0x000fe4000fffe0ff */
[----:B------:R-:W-:Y:S02]  /*3470*/  UIADD3 UR8, UPT, UPT, UR4, 0x100, URZ ;  /* 0x0000010004087890 */ /* 0x000fe4000fffe0ff */
[----:B------:R-:W-:-:S12]  /*3480*/  UPRMT UR5, URZ, 0x654, UR5 ;  /* 0x00000654ff057896 */ /* 0x000fd80008000005 */
.L_x_56:
[----:B------:R-:W-:Y:S01]  /*3490*/  SHF.L.U32 R7, R3, 0x1f, RZ ;  /* 0x0000001f03077819 */ /* 0x000fe200000006ff */
[----:B------:R-:W-:Y:S02]  /*34a0*/  IMAD.U32 R9, RZ, RZ, UR8 ;  /* 0x00000008ff097e24 */ /* 0x000fe4000f8e00ff */
[----:B------:R-:W-:Y:S01]  /*34b0*/  @!P0 IMAD.MOV.U32 R5, RZ, RZ, 0x10 ;  /* 0x00000010ff058424 */ /* 0x000fe200078e00ff */
[----:B------:R-:W2:Y:S02]  /*34c0*/  SYNCS.PHASECHK.TRANS64.TRYWAIT P1, [UR4+0x108], R7 ;  /* 0x00010807ff0075a7 */ /* 0x000ea40008021104 */
[----:B------:R-:W-:-:S04]  /*34d0*/  PRMT R9, R2, 0x654, R9 ;  /* 0x0000065402097816 */ /* 0x000fc80000000009 */
[----:B------:R-:W-:Y:S01]  /*34e0*/  SEL R0, R9, R0, !P0 ;  /* 0x0000000009007207 */ /* 0x000fe20004000000 */
[----:B--2---:R-:W-:Y:S06]  /*34f0*/  @!P1 BRA `(.L_x_54) ;  /* 0x0000005000cc9947 */ /* 0x004fec0003800000 */
.L_x_150:
[----:B------:R-:W-:Y:S01]  /*3500*/  UIADD3 UR6, UPT, UPT, UR4, 0x140, URZ ;  /* 0x0000014004067890 */ /* 0x000fe2000fffe0ff */
[----:B------:R3:W-:Y:S01]  /*3510*/  @!P0 SYNCS.ARRIVE.TRANS64.RED RZ, [R0+URZ], R5 ;  /* 0x0000000500ff89a7 */ /* 0x0007e200080004ff */
[----:B------:R-:W-:Y:S01]  /*3520*/  UIADD3 UR7, UPT, UPT, UR4, 0x100, URZ ;  /* 0x0000010004077890 */ /* 0x000fe2000fffe0ff */
[----:B------:R-:W-:-:S08]  /*3530*/  LOP3.LUT R3, R3, 0x1, RZ, 0x3c, !PT ;  /* 0x0000000103037812 */ /* 0x000fd000078e3cff */
[----:B------:R-:W-:Y:S06]  /*3540*/  UGETNEXTWORKID.BROADCAST [UR6], [UR7] ;  /* 0x00000000060073ca */ /* 0x000fec0008000100 */
[----:B---3--:R-:W-:-:S04]  /*3550*/  SHF.L.U32 R5, R8, 0x1f, RZ ;  /* 0x0000001f08057819 */ /* 0x008fc800000006ff */
[----:B------:R-:W3:Y:S02]  /*3560*/  SYNCS.PHASECHK.TRANS64.TRYWAIT P1, [UR4+0x100], R5 ;  /* 0x00010005ff0075a7 */ /* 0x000ee40008021104 */
[----:B---3--:R-:W-:Y:S05]  /*3570*/  @!P1 BRA `(.L_x_55) ;  /* 0x0000005000c49947 */ /* 0x008fea0003800000 */
.L_x_152:
[----:B--2---:R-:W2:Y:S01]  /*3580*/  LDS.128 R4, [UR4+0x140] ;  /* 0x00014004ff047984 */ /* 0x004ea20008000c00 */
[----:B------:R-:W-:Y:S01]  /*3590*/  LOP3.LUT R8, R8, 0x1, RZ, 0x3c, !PT ;  /* 0x0000000108087812 */ /* 0x000fe200078e3cff */
[----:B------:R-:W-:Y:S01]  /*35a0*/  @!PT LDS RZ, [RZ] ;  /* 0x00000000fffff984 */ /* 0x000fe20000000800 */
[----:B------:R-:W-:Y:S01]  /*35b0*/  @!PT LDS RZ, [RZ] ;  /* 0x00000000fffff984 */ /* 0x000fe20000000800 */
[----:B------:R-:W-:Y:S01]  /*35c0*/  @!PT LDS RZ, [RZ] ;  /* 0x00000000fffff984 */ /* 0x000fe20000000800 */
[----:B------:R-:W-:Y:S01]  /*35d0*/  @!PT LDS RZ, [RZ] ;  /* 0x00000000fffff984 */ /* 0x000fe20000000800 */
[----:B------:R3:W-:Y:S06]  /*35e0*/  MEMBAR.ALL.CTA ;  /* 0x0000000000007992 */ /* 0x0007ec0000008000 */
[----:B---3--:R-:W3:Y:S02]  /*35f0*/  FENCE.VIEW.ASYNC.S ;  /* 0x00000000000073c6 */ /* 0x008ee40000000000 */
[----:B---3--:R-:W-:Y:S01]  /*3600*/  SYNCS.ARRIVE.TRANS64.RED.A1T0 RZ, [UR5], RZ ;  /* 0x000000ffffff79a7 */ /* 0x008fe20008100405 */
[----:B--2---:R-:W-:-:S13]  /*3610*/  LOP3.LUT P1, RZ, R6, 0x1, RZ, 0xc0, !PT ;  /* 0x0000000106ff7812 */ /* 0x004fda000782c0ff */
[----:B------:R-:W-:Y:S05]  /*3620*/  @P1 BRA `(.L_x_56) ;  /* 0xfffffffc00981947 */ /* 0x000fea000383ffff */
[----:B------:R-:W-:-:S04]  /*3630*/  SHF.L.U32 R0, R3, 0x1f, RZ ;  /* 0x0000001f03007819 */ /* 0x000fc800000006ff */
[----:B------:R-:W2:Y:S02]  /*3640*/  SYNCS.PHASECHK.TRANS64 P0, [UR4+0x108], R0 ;  /* 0x00010800ff0075a7 */ /* 0x000ea40008001004 */
[----:B-12---:R-:W-:Y:S05]  /*3650*/  @P0 EXIT ;  /* 0x000000000000094d */ /* 0x006fea0003800000 */
[----:B------:R-:W-:-:S07]  /*3660*/  MOV R0, UR4 ;  /* 0x0000000400007c02 */ /* 0x000fce0008000f00 */
.L_x_57:
[----:B-1----:R-:W-:-:S04]  /*3670*/  SHF.L.U32 R5, R3, 0x1f, RZ ;  /* 0x0000001f03057819 */ /* 0x002fc800000006ff */
[----:B------:R1:W2:Y:S03]  /*3680*/  SYNCS.PHASECHK.TRANS64.TRYWAIT P0, [R0+URZ+0x108], R5 ;  /* 0x00010805000075a7 */ /* 0x0002a600080011ff */
[----:B--2---:R-:W-:Y:S05]  /*3690*/  @!P0 NANOSLEEP.SYNCS 0x989680 ;  /* 0x009896800000895d */ /* 0x004fea0003900000 */
[----:B------:R-:W2:Y:S02]  /*36a0*/  @!P0 SYNCS.PHASECHK.TRANS64 P0, [R0+URZ+0x108], R5 ;  /* 0x00010805000085a7 */ /* 0x000ea400080010ff */
[----:B--2---:R-:W-:Y:S05]  /*36b0*/  @P0 EXIT ;  /* 0x000000000000094d */ /* 0x004fea0003800000 */
[----:B------:R-:W-:Y:S05]  /*36c0*/  BRA `(.L_x_57) ;  /* 0xfffffffc00e87947 */ /* 0x000fea000383ffff */
.L_x_53:
[----:B------:R-:W-:Y:S05]  /*36d0*/  BRA.U UP5, `(.L_x_58) ;  /* 0x0000000d05947547 */ /* 0x000fea000b800000 */
[----:B------:R-:W2:Y:S01]  /*36e0*/  S2UR UR7, SR_CgaCtaId ;  /* 0x00000000000779c3 */ /* 0x000ea20000008800 */
[----:B------:R-:W-:Y:S01]  /*36f0*/  UMOV UR4, 0x40 ;  /* 0x0000004000047882 */ /* 0x000fe20000000000 */
[----:B------:R-:W-:Y:S01]  /*3700*/  NOP ;  /* 0x0000000000007918 */ /* 0x000fe20000000000 */
[----:B------:R-:W-:Y:S01]  /*3710*/  UMOV UR6, 0x400 ;  /* 0x0000040000067882 */ /* 0x000fe20000000000 */
[----:B--2---:R-:W-:Y:S02]  /*3720*/  ULEA UR5, UR7, UR4, 0x18 ;  /* 0x0000000407057291 */ /* 0x004fe4000f8ec0ff */
[----:B------:R-:W-:-:S07]  /*3730*/  ULEA UR6, UR7, UR6, 0x18 ;  /* 0x0000000607067291 */ /* 0x000fce000f8ec0ff */
[----:B------:R-:W2:Y:S02]  /*3740*/  LDS.U8 R2, [UR5+0x1c] ;  /* 0x00001c05ff027984 */ /* 0x000ea40008000000 */
[----:B--2---:R-:W-:-:S13]  /*3750*/  ISETP.NE.AND P0, PT, R2, RZ, PT ;  /* 0x000000ff0200720c */ /* 0x004fda0003f05270 */
[----:B------:R-:W-:Y:S05]  /*3760*/  @P0 BRA `(.L_x_59) ;  /* 0x0000000000580947 */ /* 0x000fea0003800000 */
[----:B------:R-:W-:-:S13]  /*3770*/  ELECT P0, URZ, PT ;  /* 0x0000000000ff782f */ /* 0x000fda0003800000 */
[----:B------:R-:W-:Y:S05]  /*3780*/  @!P0 BRA `(.L_x_60) ;  /* 0x0000000000608947 */ /* 0x000fea0003800000 */
[----:B------:R-:W-:Y:S01]  /*3790*/  UMOV UR4, 0x10 ;  /* 0x0000001000047882 */ /* 0x000fe20000000000 */
[----:B------:R-:W-:Y:S01]  /*37a0*/  HFMA2 R2, -RZ, RZ, 0, 5.9604644775390625e-08 ;  /* 0x00000001ff027431 */ /* 0x000fe200000001ff */
[----:B------:R-:W-:-:S03]  /*37b0*/  MOV R3, 0xffff ;  /* 0x0000ffff00037802 */ /* 0x000fc60000000f00 */
[----:B------:R-:W-:Y:S04]  /*37c0*/  DEPBAR.LE SB2, 0x36 ;  /* 0x0000ad800000791a */ /* 0x000fe80000000000 */
[----:B------:R-:W2:Y:S02]  /*37d0*/  UTCATOMSWS.FIND_AND_SET.ALIGN UP0, UR4, UR4 ;  /* 0x00000004000475e3 */ /* 0x000ea40008000800 */
[----:B--2---:R-:W-:Y:S01]  /*37e0*/  MOV R4, UR4 ;  /* 0x0000000400047c02 */ /* 0x004fe20008000f00 */
[----:B------:R-:W-:Y:S06]  /*37f0*/  BRA.U UP0, `(.L_x_61) ;  /* 0x0000000100187547 */ /* 0x000fec000b800000 */
.L_x_62:
[----:B------:R-:W-:Y:S05]  /*3800*/  NANOSLEEP 0x64 ;  /* 0x000000640000795d */ /* 0x000fea0003800000 */
[----:B------:R-:W-:-:S05]  /*3810*/  UMOV UR4, 0x10 ;  /* 0x0000001000047882 */ /* 0x000fca0000000000 */
[----:B------:R-:W-:Y:S04]  /*3820*/  DEPBAR.LE SB2, 0x36 ;  /* 0x0000ad800000791a */ /* 0x000fe80000000000 */
[----:B------:R-:W2:Y:S02]  /*3830*/  UTCATOMSWS.FIND_AND_SET.ALIGN UP0, UR4, UR4 ;  /* 0x00000004000475e3 */ /* 0x000ea40008000800 */
[----:B--2---:R-:W-:Y:S01]  /*3840*/  MOV R4, UR4 ;  /* 0x0000000400047c02 */ /* 0x004fe20008000f00 */
[----:B------:R-:W-:Y:S05]  /*3850*/  BRA.U !UP0, `(.L_x_62) ;  /* 0xfffffffd08e87547 */ /* 0x000fea000b83ffff */
.L_x_61:
[-C--:B------:R-:W-:Y:S02]  /*3860*/  SHF.L.U32 R3, R3, R4.reuse, RZ ;  /* 0x0000000403037219 */ /* 0x080fe400000006ff */
[----:B------:R-:W-:Y:S01]  /*3870*/  SHF.L.U32 R2, R2, R4, RZ ;  /* 0x0000000402027219 */ /* 0x000fe200000006ff */
[----:B------:R-:W-:Y:S02]  /*3880*/  IMAD.SHL.U32 R4, R4, 0x20, RZ ;  /* 0x0000002004047824 */ /* 0x000fe400078e00ff */
[----:B------:R2:W-:Y:S04]  /*3890*/  ATOMS.OR RZ, [UR5+0x14], R3 ;  /* 0x00001403ffff798c */ /* 0x0005e8000b000005 */
[----:B------:R2:W-:Y:S04]  /*38a0*/  ATOMS.OR RZ, [UR5+0x18], R2 ;  /* 0x00001802ffff798c */ /* 0x0005e8000b000005 */
[----:B------:R2:W-:Y:S01]  /*38b0*/  STS [UR6+0x150], R4 ;  /* 0x00015004ff007988 */ /* 0x0005e20008000806 */
[----:B------:R-:W-:Y:S05]  /*38c0*/  BRA `(.L_x_60) ;  /* 0x0000000000107947 */ /* 0x000fea0003800000 */
.L_x_59:
[----:B------:R-:W-:-:S05]  /*38d0*/  MOV R2, 0xffffffff ;  /* 0xffffffff00027802 */ /* 0x000fca0000000f00 */
[----:B------:R2:W-:Y:S02]  /*38e0*/  STS [UR6+0x150], R2 ;  /* 0x00015002ff007988 */ /* 0x0005e40008000806 */
[----:B--2---:R-:W-:Y:S02]  /*38f0*/  MOV R2, 0x3910 ;  /* 0x0000391000027802 */ /* 0x004fe40000000f00 */
[----:B-1---5:R-:W-:Y:S05]  /*3900*/  CALL.REL.NOINC `($__internal_1_$__cuda_sm10x_tcgen05_guardrail_trap_phase_invalid_during_alloc) ;  /* 0x0000005400607944 */ /* 0x022fea0003c00000 */
.L_x_60:
[----:B------:R-:W-:Y:S05]  /*3910*/  WARPSYNC.ALL ;  /* 0x0000000000007948 */ /* 0x000fea0003800000 */
[----:B------:R-:W3:Y:S01]  /*3920*/  S2UR UR4, SR_CgaCtaId ;  /* 0x00000000000479c3 */ /* 0x000ee20000008800 */
[----:B------:R-:W-:Y:S01]  /*3930*/  UMOV UR20, 0x400 ;  /* 0x0000040000147882 */ /* 0x000fe20000000000 */
[----:B------:R-:W-:-:S06]  /*3940*/  NOP ;  /* 0x0000000000007918 */ /* 0x000fcc0000000000 */
[----:B------:R-:W-:Y:S06]  /*3950*/  BAR.ARV 0x6, 0xa0 ;  /* 0x0182800000007b1d */ /* 0x000fec0000002000 */
[----:B------:R-:W4:Y:S01]  /*3960*/  LDCU.64 UR6, c[0x0][0x388] ;  /* 0x00007100ff0677ac */ /* 0x000f220008000a00 */
[----:B------:R-:W-:Y:S01]  /*3970*/  LOP3.LUT R0, R0, 0xffff, RZ, 0xc0, !PT ;  /* 0x0000ffff00007812 */ /* 0x000fe200078ec0ff */
[----:B------:R-:W-:Y:S01]  /*3980*/  IMAD.MOV.U32 R9, RZ, RZ, 0x1 ;  /* 0x00000001ff097424 */ /* 0x000fe200078e00ff */
[----:B------:R-:W1:Y:S02]  /*3990*/  LDCU.64 UR8, c[0x0][0x390] ;  /* 0x00007200ff0877ac */ /* 0x000e640008000a00 */
[----:B------:R-:W-:Y:S01]  /*39a0*/  R2UR UR21, R0 ;  /* 0x00000000001572ca */ /* 0x000fe200000e0000 */
[----:B------:R-:W-:-:S02]  /*39b0*/  IMAD.MOV.U32 R8, RZ, RZ, RZ ;  /* 0x000000ffff087224 */ /* 0x000fc400078e00ff */
[----:B--2---:R-:W-:Y:S01]  /*39c0*/  IMAD.MOV.U32 R3, RZ, RZ, RZ ;  /* 0x000000ffff037224 */ /* 0x004fe200078e00ff */
[----:B------:R-:W-:Y:S01]  /*39d0*/  UMOV UR24, URZ ;  /* 0x000000ff00187c82 */ /* 0x000fe20008000000 */
[----:B---3--:R-:W-:Y:S01]  /*39e0*/  ULEA UR20, UR4, UR20, 0x18 ;  /* 0x0000001404147291 */ /* 0x008fe2000f8ec0ff */
[----:B------:R-:W-:Y:S01]  /*39f0*/  UMOV UR19, URZ ;  /* 0x000000ff00137c82 */ /* 0x000fe20008000000 */
[----:B------:R-:W-:Y:S01]  /*3a00*/  UMOV UR32, 0x0 ;  /* 0x0000000000207882 */ /* 0x000fe20000000000 */
[----:B------:R-:W-:Y:S01]  /*3a10*/  UMOV UR33, 0x4100910 ;  /* 0x0410091000217882 */ /* 0x000fe20000000000 */
[----:B------:R-:W-:Y:S01]  /*3a20*/  UMOV UR30, 0x0 ;  /* 0x00000000001e7882 */ /* 0x000fe20000000000 */
[----:B------:R-:W-:Y:S01]  /*3a30*/  UMOV UR31, 0x4100910 ;  /* 0x04100910001f7882 */ /* 0x000fe20000000000 */
[----:B------:R-:W-:Y:S01]  /*3a40*/  UMOV UR28, 0x0 ;  /* 0x00000000001c7882 */ /* 0x000fe20000000000 */
[----:B----4-:R-:W-:Y:S02]  /*3a50*/  UIADD3 UR4, UPT, UPT, UR6, 0x1f, URZ ;  /* 0x0000001f06047890 */ /* 0x010fe4000fffe0ff */
[----:B------:R-:W2:Y:S01]  /*3a60*/  LDS R2, [UR20+0x150] ;  /* 0x00015014ff027984 */ /* 0x000ea20008000800 */
[----:B------:R-:W-:Y:S01]  /*3a70*/  UMOV UR29, 0x4100910 ;  /* 0x04100910001d7882 */ /* 0x000fe20000000000 */
[----:B------:R-:W-:Y:S01]  /*3a80*/  UMOV UR26, 0x0 ;  /* 0x00000000001a7882 */ /* 0x000fe20000000000 */
[----:B------:R-:W-:Y:S01]  /*3a90*/  USHF.R.S32.HI UR5, URZ, 0x1f, UR4 ;  /* 0x0000001fff057899 */ /* 0x000fe20008011404 */
[----:B------:R-:W-:-:S03]  /*3aa0*/  UMOV UR27, 0x4100910 ;  /* 0x04100910001b7882 */ /* 0x000fc60000000000 */
[----:B------:R-:W-:Y:S02]  /*3ab0*/  ULEA.HI UR4, UR5, UR4, URZ, 0x5 ;  /* 0x0000000405047291 */ /* 0x000fe4000f8f28ff */
[----:B------:R-:W-:Y:S02]  /*3ac0*/  UIADD3 UR5, UPT, UPT, UR20, 0x6800, URZ ;  /* 0x0000680014057890 */ /* 0x000fe4000fffe0ff */
[----:B------:R-:W-:Y:S02]  /*3ad0*/  USHF.R.S32.HI UR4, URZ, 0x5, UR4 ;  /* 0x00000005ff047899 */ /* 0x000fe40008011404 */
[----:B------:R-:W-:Y:S02]  /*3ae0*/  USHF.R.U32.HI UR6, URZ, 0x4, UR5 ;  /* 0x00000004ff067899 */ /* 0x000fe40008011605 */
[----:B------:R-:W-:Y:S02]  /*3af0*/  UIMAD UR4, UR4, UR7, URZ ;  /* 0x00000007040472a4 */ /* 0x000fe4000f8e02ff */
[----:B------:R-:W-:-:S02]  /*3b00*/  ULOP3.LUT UR6, UR6, 0x3fff, URZ, 0xc0, !UPT ;  /* 0x00003fff06067892 */ /* 0x000fc4000f8ec0ff */
[----:B-1----:R-:W-:Y:S02]  /*3b10*/  UIMAD UR4, UR4, UR8, URZ ;  /* 0x00000008040472a4 */ /* 0x002fe4000f8e02ff */
[----:B------:R-:W-:Y:S02]  /*3b20*/  ULOP3.LUT UR22, UR6, 0x10000, URZ, 0xfc, !UPT ;  /* 0x0001000006167892 */ /* 0x000fe4000f8efcff */
[----:B------:R-:W-:Y:S02]  /*3b30*/  UIMAD UR9, UR4, UR9, URZ ;  /* 0x00000009040972a4 */ /* 0x000fe4000f8e02ff */
[----:B------:R-:W-:Y:S02]  /*3b40*/  UIADD3 UR4, UPT, UPT, UR20, 0x1e800, URZ ;  /* 0x0001e80014047890 */ /* 0x000fe4000fffe0ff */
[----:B------:R-:W-:Y:S02]  /*3b50*/  UIADD3 UR35, UPT, UPT, UR9, -0x1, URZ ;  /* 0xffffffff09237890 */ /* 0x000fe4000fffe0ff */
[----:B------:R-:W-:-:S02]  /*3b60*/  USHF.R.U32.HI UR5, URZ, 0x4, UR4 ;  /* 0x00000004ff057899 */ /* 0x000fc40008011604 */
[----:B------:R-:W-:Y:S02]  /*3b70*/  UIADD3 UR4, UPT, UPT, UR20, 0x108, URZ ;  /* 0x0000010814047890 */ /* 0x000fe4000fffe0ff */
[----:B------:R-:W-:Y:S02]  /*3b80*/  ULOP3.LUT UR5, UR5, 0x3fff, URZ, 0xc0, !UPT ;  /* 0x00003fff05057892 */ /* 0x000fe4000f8ec0ff */
[----:B------:R-:W-:Y:S02]  /*3b90*/  UPRMT UR34, URZ, 0x654, UR4 ;  /* 0x00000654ff227896 */ /* 0x000fe40008000004 */
[----:B------:R-:W-:Y:S02]  /*3ba0*/  ULOP3.LUT UR23, UR5, 0x10000, URZ, 0xfc, !UPT ;  /* 0x0001000005177892 */ /* 0x000fe4000f8efcff */
[----:B------:R-:W-:Y:S01]  /*3bb0*/  UISETP.GE.AND UP3, UPT, UR9, 0x1, UPT ;  /* 0x000000010900788c */ /* 0x000fe2000bf66270 */
[C---:B--2---:R-:W-:Y:S01]  /*3bc0*/  VIADD R5, R2.reuse, 0x40 ;  /* 0x0000004002057836 */ /* 0x044fe20000000000 */
[----:B------:R-:W-:-:S04]  /*3bd0*/  LOP3.LUT R4, R2, 0xffff, RZ, 0xc0, !PT ;  /* 0x0000ffff02047812 */ /* 0x000fc800078ec0ff */
[----:B------:R-:W-:-:S05]  /*3be0*/  LOP3.LUT R5, R5, 0xffff, RZ, 0xc0, !PT ;  /* 0x0000ffff05057812 */ /* 0x000fca00078ec0ff */
[----:B------:R1:W-:Y:S02]  /*3bf0*/  STL.64 [R1], R4 ;  /* 0x0000000401007387 */ /* 0x0003e40000100a00 */
.L_x_69:
[----:B-1----:R-:W-:-:S04]  /*3c00*/  SHF.L.U32 R5, R8, 0x1f, RZ ;  /* 0x0000001f08057819 */ /* 0x002fc800000006ff */
[----:B------:R-:W1:Y:S02]  /*3c10*/  SYNCS.PHASECHK.TRANS64.TRYWAIT P0, [UR20+0x100], R5 ;  /* 0x00010005ff0075a7 */ /* 0x000e640008001114 */
[----:B-12-4-:R-:W-:Y:S05]  /*3c20*/  @!P0 BRA `(.L_x_63) ;  /* 0x0000004c00308947 */ /* 0x016fea0003800000 */
.L_x_154:
[----:B-1----:R-:W1:Y:S01]  /*3c30*/  LDS.128 R4, [UR20+0x140] ;  /* 0x00014014ff047984 */ /* 0x002e620008000c00 */
[----:B------:R-:W-:Y:S01]  /*3c40*/  ULEA UR25, UR24, UR20, 0x3 ;  /* 0x0000001418197291 */ /* 0x000fe2000f8e18ff */
[----:B------:R-:W-:Y:S01]  /*3c50*/  SHF.L.U32 R0, R9, 0x1f, RZ ;  /* 0x0000001f09007819 */ /* 0x000fe200000006ff */
[----:B------:R-:W-:Y:S01]  /*3c60*/  @!PT LDS RZ, [RZ] ;  /* 0x00000000fffff984 */ /* 0x000fe20000000800 */
[----:B------:R-:W-:Y:S01]  /*3c70*/  @!PT LDS RZ, [RZ] ;  /* 0x00000000fffff984 */ /* 0x000fe20000000800 */
[----:B------:R-:W-:Y:S01]  /*3c80*/  @!PT LDS RZ, [RZ] ;  /* 0x00000000fffff984 */ /* 0x000fe20000000800 */
[----:B------:R-:W-:Y:S01]  /*3c90*/  @!PT LDS RZ, [RZ] ;  /* 0x00000000fffff984 */ /* 0x000fe20000000800 */
[----:B------:R2:W-:Y:S06]  /*3ca0*/  MEMBAR.ALL.CTA ;  /* 0x0000000000007992 */ /* 0x0005ec0000008000 */
[----:B--2---:R-:W2:Y:S02]  /*3cb0*/  FENCE.VIEW.ASYNC.S ;  /* 0x00000000000073c6 */ /* 0x004ea40000000000 */
[----:B--2---:R-:W-:Y:S01]  /*3cc0*/  SYNCS.ARRIVE.TRANS64.RED.A1T0 RZ, [UR34], RZ ;  /* 0x000000ffffff79a7 */ /* 0x004fe20008100422 */
[----:B------:R-:W2:Y:S01]  /*3cd0*/  SYNCS.PHASECHK.TRANS64.TRYWAIT P0, [UR25+0x120], R0 ;  /* 0x00012000ff0075a7 */ /* 0x000ea20008001119 */
[----:B-1----:R-:W-:Y:S01]  /*3ce0*/  LOP3.LUT P3, RZ, R6, 0x1, RZ, 0xc0, !PT ;  /* 0x0000000106ff7812 */ /* 0x002fe2000786c0ff */
[----:B--2---:R-:W-:-:S12]  /*3cf0*/  @!P0 BRA `(.L_x_64) ;  /* 0x0000004c00148947 */ /* 0x004fd80003800000 */
.L_x_156:
[----:B------:R-:W-:Y:S05]  /*3d00*/  BRA.U !UP3, `(.L_x_65) ;  /* 0x000000010bf87547 */ /* 0x000fea000b800000 */
[----:B-1----:R-:W-:Y:S01]  /*3d10*/  IMAD.U32 R0, RZ, RZ, UR24 ;  /* 0x00000018ff007e24 */ /* 0x002fe2000f8e00ff */
[----:B------:R-:W-:-:S04]  /*3d20*/  ULEA UR4, UR19, UR20, 0x3 ;  /* 0x0000001413047291 */ /* 0x000fc8000f8e18ff */
[----:B------:R-:W-:Y:S02]  /*3d30*/  LEA R4, R0, R1, 0x2 ;  /* 0x0000000100047211 */ /* 0x000fe400078e10ff */
[----:B------:R-:W-:Y:S01]  /*3d40*/  SHF.L.U32 R0, R3, 0x1f, RZ ;  /* 0x0000001f03007819 */ /* 0x000fe200000006ff */
[----:B------:R-:W-:-:S03]  /*3d50*/  UPLOP3.LUT UP2, UPT, UPT, UPT, UPT, 0x40, 0x4 ;  /* 0x000000000004789c */ /* 0x000fc60003f4e870 */
[----:B------:R-:W5:Y:S01]  /*3d60*/  LDL R4, [R4] ;  /* 0x0000000004047983 */ /* 0x000f620000100800 */
[----:B------:R1:W2:Y:S01]  /*3d70*/  SYNCS.PHASECHK.TRANS64.TRYWAIT P2, [UR4], R0 ;  /* 0x00000000ff0075a7 */ /* 0x0002a20008041104 */
[----:B------:R-:W-:Y:S01]  /*3d80*/  UMOV UR17, UR35 ;  /* 0x0000002300117c82 */ /* 0x000fe20008000000 */
[----:B------:R-:W-:-:S05]  /*3d90*/  UMOV UR4, UR19 ;  /* 0x0000001300047c82 */ /* 0x000fca0008000000 */
.L_x_68:
[----:B------:R-:W-:Y:S01]  /*3da0*/  ULEA UR18, UR4, UR20, 0x3 ;  /* 0x0000001404127291 */ /* 0x000fe2000f8e18ff */
[----:B--234-:R-:W-:Y:S11]  /*3db0*/  @P2 BRA `(.L_x_66) ;  /* 0x00000000000c2947 */ /* 0x01cff60003800000 */
[----:B------:R-:W-:Y:S04]  /*3dc0*/  SHF.L.U32 R5, R3, 0x1f, RZ ;  /* 0x0000001f03057819 */ /* 0x000fe800000006ff */
[----:B------:R-:W2:Y:S02]  /*3dd0*/  SYNCS.PHASECHK.TRANS64.TRYWAIT P0, [UR18], R5 ;  /* 0x00000005ff0075a7 */ /* 0x000ea40008001112 */
[----:B--2---:R-:W-:Y:S05]  /*3de0*/  @!P0 BRA `(.L_x_67) ;  /* 0x0000004800f08947 */ /* 0x004fea0003800000 */
.L_x_66:
[----:B------:R-:W-:Y:S01]  /*3df0*/  UISETP.NE.AND UP0, UPT, UR17, URZ, UPT ;  /* 0x000000ff1100728c */ /* 0x000fe2000bf05270 */
[----:B------:R-:W-:Y:S01]  /*3e00*/  PLOP3.LUT P2, PT, PT, PT, PT, 0x80, 0x8 ;  /* 0x000000000008781c */ /* 0x000fe20003f4f070 */
[----:B------:R-:W-:Y:S01]  /*3e10*/  UIADD3 UR5, UPT, UPT, UR4, 0x1, URZ ;  /* 0x0000000104057890 */ /* 0x000fe2000fffe0ff */
[----:B------:R-:W-:Y:S11]  /*3e20*/  ELECT P1, URZ, PT ;  /* 0x0000000000ff782f */ /* 0x000ff60003820000 */
[----:B------:R-:W-:Y:S02]  /*3e30*/  @!UPT UIADD3 URZ, UPT, UPT, URZ, URZ, URZ ;  /* 0x000000fffffff290 */ /* 0x000fe4000fffe0ff */
[C---:B-----5:R-:W-:Y:S01]  /*3e40*/  @P1 R2UR.BROADCAST UR8, R4.reuse ;  /* 0x00000000040812ca */ /* 0x060fe200008e0000 */
[----:B------:R-:W-:Y:S01]  /*3e50*/  UISETP.NE.AND UP1, UPT, UR5, 0xc, UPT ;  /* 0x0000000c0500788c */ /* 0x000fe2000bf25270 */
[----:B------:R-:W-:Y:S01]  /*3e60*/  PLOP3.LUT P0, PT, PT, PT, UP0, 0x80, 0x8 ;  /* 0x000000000008781c */ /* 0x000fe20003f0f008 */
[----:B------:R-:W-:Y:S02]  /*3e70*/  ULEA UR10, UR4, UR23, 0x9 ;  /* 0x00000017040a7291 */ /* 0x000fe4000f8e48ff */
[----:B------:R-:W-:Y:S02]  /*3e80*/  USEL UR6, URZ, 0x1, UP1 ;  /* 0x00000001ff067887 */ /* 0x000fe40008800000 */
[----:B------:R-:W-:Y:S02]  /*3e90*/  USEL UR19, UR5, URZ, UP1 ;  /* 0x000000ff05137287 */ /* 0x000fe40008800000 */
[----:B------:R-:W-:Y:S02]  /*3ea0*/  ULEA UR14, UR4, UR22, 0x9 ;  /* 0x00000016040e7291 */ /* 0x000fe4000f8e48ff */
[----:B------:R-:W-:Y:S01]  /*3eb0*/  @UP0 ULEA UR5, UR19, UR20, 0x3 ;  /* 0x0000001413050291 */ /* 0x000fe2000f8e18ff */
[----:B------:R-:W-:Y:S01]  /*3ec0*/  LOP3.LUT R3, R3, UR6, RZ, 0x3c, !PT ;  /* 0x0000000603037c12 */ /* 0x000fe2000f8e3cff */
[----:B------:R-:W-:Y:S02]  /*3ed0*/  UIADD3 UR6, UPT, UPT, UR10, 0x2, URZ ;  /* 0x000000020a067890 */ /* 0x000fe4000fffe0ff */
[----:B------:R-:W-:Y:S01]  /*3ee0*/  UIADD3 UR4, UPT, UPT, UR14, 0x2, URZ ;  /* 0x000000020e047890 */ /* 0x000fe2000fffe0ff */
[----:B-1----:R-:W-:Y:S01]  /*3ef0*/  @P0 SHF.L.U32 R0, R3, 0x1f, RZ ;  /* 0x0000001f03000819 */ /* 0x002fe200000006ff */
[----:B------:R-:W-:Y:S01]  /*3f00*/  UIADD3 UR12, UPT, UPT, UR10, 0x4, URZ ;  /* 0x000000040a0c7890 */ /* 0x000fe2000fffe0ff */
[----:B------:R-:W-:Y:S02]  /*3f10*/  UMOV UR11, 0x40004040 ;  /* 0x40004040000b7882 */ /* 0x000fe40000000000 */
[----:B------:R3:W4:Y:S01]  /*3f20*/  @P0 SYNCS.PHASECHK.TRANS64.TRYWAIT P2, [UR5], R0 ;  /* 0x00000000ff0005a7 */ /* 0x0007220008041105 */
[----:B------:R-:W-:Y:S11]  /*3f30*/  ELECT P0, URZ, PT ;  /* 0x0000000000ff782f */ /* 0x000ff60003800000 */
[----:B------:R-:W-:Y:S02]  /*3f40*/  @!UPT UIADD3 URZ, UPT, UPT, URZ, URZ, URZ ;  /* 0x000000fffffff290 */ /* 0x000fe4000fffe0ff */
[C---:B------:R-:W-:Y:S02]  /*3f50*/  @P0 R2UR.BROADCAST UR16, R4.reuse ;  /* 0x00000000041002ca */ /* 0x040fe400008e0000 */
[----:B------:R-:W-:Y:S01]  /*3f60*/  ELECT P0, URZ, PT ;  /* 0x0000000000ff782f */ /* 0x000fe20003800000 */
[----:B------:R-:W-:Y:S01]  /*3f70*/  UMOV UR15, 0x40004040 ;  /* 0x40004040000f7882 */ /* 0x000fe20000000000 */
[----:B------:R-:W-:Y:S01]  /*3f80*/  UMOV UR7, 0x40004040 ;  /* 0x4000404000077882 */ /* 0x000fe20000000000 */
[----:B------:R1:W-:Y:S01]  /*3f90*/  UTCHMMA gdesc[UR14], gdesc[UR10], tmem[UR8], tmem[UR32], idesc[UR33], UP2 ;  /* 0x00ff200a0e0075ea */ /* 0x0003e20009000008 */
[----:B------:R-:W-:Y:S01]  /*3fa0*/  UPLOP3.LUT UP2, UPT, UPT, UPT, UPT, 0x80, 0x8 ;  /* 0x000000000008789c */ /* 0x000fe20003f4f070 */
[----:B------:R-:W-:Y:S01]  /*3fb0*/  UMOV UR5, 0x40004040 ;  /* 0x4000404000057882 */ /* 0x000fe20000000000 */
[----:B------:R-:W-:Y:S01]  /*3fc0*/  UMOV UR13, 0x40004040 ;  /* 0x40004040000d7882 */ /* 0x000fe20000000000 */
[----:B------:R-:W-:Y:S04]  /*3fd0*/  UMOV UR9, 0x40004040 ;  /* 0x4000404000097882 */ /* 0x000fe80000000000 */
[----:B------:R2:W-:Y:S01]  /*3fe0*/  UTCHMMA gdesc[UR4], gdesc[UR6], tmem[UR16], tmem[UR30], idesc[UR31], UPT ;  /* 0x00ff1e06040075ea */ /* 0x0005e2000b800010 */
[----:B-1----:R-:W-:Y:S01]  /*3ff0*/  UIADD3 UR8, UPT, UPT, UR14, 0x4, URZ ;  /* 0x000000040e087890 */ /* 0x002fe2000fffe0ff */
[C---:B------:R-:W-:Y:S02]  /*4000*/  @P0 R2UR.BROADCAST UR15, R4.reuse ;  /* 0x00000000040f02ca */ /* 0x040fe400008e0000 */
[----:B------:R-:W-:Y:S01]  /*4010*/  ELECT P0, URZ, PT ;  /* 0x0000000000ff782f */ /* 0x000fe20003800000 */
[----:B------:R-:W-:Y:S02]  /*4020*/  UIADD3 UR10, UPT, UPT, UR10, 0x6, URZ ;  /* 0x000000060a0a7890 */ /* 0x000fe4000fffe0ff */
[----:B--2---:R-:W-:Y:S10]  /*4030*/  UIADD3 UR6, UPT, UPT, UR14, 0x6, URZ ;  /* 0x000000060e067890 */ /* 0x004ff4000fffe0ff */
[----:B------:R-:W-:Y:S01]  /*4040*/  @P0 R2UR.BROADCAST UR14, R4 ;  /* 0x00000000040e02ca */ /* 0x000fe200008e0000 */
[----:B------:R-:W-:Y:S02]  /*4050*/  UIADD3 UR5, UPT, UPT, UR18, 0x60, URZ ;  /* 0x0000006012057890 */ /* 0x000fe4000fffe0ff */
[----:B------:R-:W-:Y:S01]  /*4060*/  UIADD3 UR4, UPT, UPT, UR17, 0x1, URZ ;  /* 0x0000000111047890 */ /* 0x000fe2000fffe0ff */
[----:B------:R1:W-:Y:S03]  /*4070*/  UTCHMMA gdesc[UR8], gdesc[UR12], tmem[UR15], tmem[UR28], idesc[UR29], UPT ;  /* 0x00ff1c0c080075ea */ /* 0x0003e6000b80000f */
[----:B------:R-:W-:Y:S03]  /*4080*/  UISETP.GT.U32.AND UP0, UPT, UR4, 0x1, UPT ;  /* 0x000000010400788c */ /* 0x000fe6000bf04070 */
[----:B------:R-:W-:Y:S03]  /*4090*/  UMOV UR4, UR19 ;  /* 0x0000001300047c82 */ /* 0x000fe60008000000 */
[----:B------:R3:W-:Y:S01]  /*40a0*/  UTCHMMA gdesc[UR6], gdesc[UR10], tmem[UR14], tmem[UR26], idesc[UR27], UPT ;  /* 0x00ff1a0a060075ea */ /* 0x0007e2000b80000e */
[----:B------:R3:W-:Y:S01]  /*40b0*/  UTCBAR.MULTICAST [UR5], URZ, UR21 ;  /* 0x000000ff050073e9 */ /* 0x0007e20008000815 */
[----:B-1----:R-:W-:Y:S07]  /*40c0*/  UIADD3 UR8, UPT, UPT, UR17, -0x1, URZ ;  /* 0xffffffff11087890 */ /* 0x002fee000fffe0ff */
[----:B------:R-:W-:Y:S01]  /*40d0*/  UMOV UR17, UR8 ;  /* 0x0000000800117c82 */ /* 0x000fe20008000000 */
[----:B------:R-:W-:Y:S05]  /*40e0*/  BRA.U UP0, `(.L_x_68) ;  /* 0xfffffffd002c7547 */ /* 0x000fea000b83ffff */
.L_x_65:
[----:B------:R-:W-:Y:S01]  /*40f0*/  UIADD3 UR4, UPT, UPT, UR24, 0x1, URZ ;  /* 0x0000000118047890 */ /* 0x000fe2000fffe0ff */
[----:B------:R-:W-:Y:S01]  /*4100*/  LOP3.LUT R8, R8, 0x1, RZ, 0x3c, !PT ;  /* 0x0000000108087812 */ /* 0x000fe200078e3cff */
[----:B---3--:R-:W-:Y:S02]  /*4110*/  UIADD3 UR5, UPT, UPT, UR25, 0x110, URZ ;  /* 0x0000011019057890 */ /* 0x008fe4000fffe0ff */
[----:B------:R-:W-:-:S04]  /*4120*/  UISETP.NE.AND UP0, UPT, UR4, 0x2, UPT ;  /* 0x000000020400788c */ /* 0x000fc8000bf05270 */
[----:B------:R-:W-:Y:S02]  /*4130*/  USEL UR6, URZ, 0x1, UP0 ;  /* 0x00000001ff067887 */ /* 0x000fe40008000000 */
[----:B------:R-:W-:Y:S01]  /*4140*/  USEL UR24, UR4, URZ, UP0 ;  /* 0x000000ff04187287 */ /* 0x000fe20008000000 */
[----:B------:R2:W-:Y:S03]  /*4150*/  UTCBAR [UR5], URZ ;  /* 0x000000ff050073e9 */ /* 0x0005e600080000ff */
[----:B------:R-:W-:Y:S01]  /*4160*/  LOP3.LUT R9, R9, UR6, RZ, 0x3c, !PT ;  /* 0x0000000609097c12 */ /* 0x000fe2000f8e3cff */
[----:B------:R-:W-:Y:S07]  /*4170*/  @P3 BRA `(.L_x_69) ;  /* 0xfffffff800a03947 */ /* 0x000fee000383ffff */
[----:B------:R-:W3:Y:S01]  /*4180*/  S2UR UR6, SR_CgaCtaId ;  /* 0x00000000000679c3 */ /* 0x000ee20000008800 */
[----:B------:R-:W-:Y:S01]  /*4190*/  ELECT P0, URZ, PT ;  /* 0x0000000000ff782f */ /* 0x000fe20003800000 */
[----:B-1----:R-:W-:Y:S01]  /*41a0*/  IMAD.MOV.U32 R0, RZ, RZ, 0x1 ;  /* 0x00000001ff007424 */ /* 0x002fe200078e00ff */
[----:B------:R-:W-:Y:S01]  /*41b0*/  UIADD3 UR20, UPT, UPT, UR20, 0x120, URZ ;  /* 0x0000012014147890 */ /* 0x000fe2000fffe0ff */
[----:B------:R-:W-:Y:S01]  /*41c0*/  SHF.L.U32 R3, R9, 0x1f, RZ ;  /* 0x0000001f09037819 */ /* 0x000fe200000006ff */
[----:B------:R-:W-:-:S03]  /*41d0*/  UMOV UR4, 0x40 ;  /* 0x0000004000047882 */ /* 0x000fc60000000000 */
[----:B------:R-:W-:Y:S01]  /*41e0*/  UVIRTCOUNT.DEALLOC.SMPOOL 0x80 ;  /* 0x000000800000784c */ /* 0x000fe20000000000 */
[----:B---3--:R-:W-:Y:S02]  /*41f0*/  ULEA UR6, UR6, UR4, 0x18 ;  /* 0x0000000406067291 */ /* 0x008fe4000f8ec0ff */
[----:B------:R-:W-:-:S07]  /*4200*/  ULEA UR4, UR24, UR20, 0x3 ;  /* 0x0000001418047291 */ /* 0x000fce000f8e18ff */
[----:B------:R1:W-:Y:S02]  /*4210*/  @P0 STS.U8 [UR6+0x1c], R0 ;  /* 0x00001c00ff000988 */ /* 0x0003e40008000006 */
[----:B------:R-:W3:Y:S02]  /*4220*/  SYNCS.PHASECHK.TRANS64.TRYWAIT P0, [UR4], R3 ;  /* 0x00000003ff0075a7 */ /* 0x000ee40008001104 */
[----:B-1-3--:R-:W-:Y:S05]  /*4230*/  @!P0 BRA `(.L_x_70) ;  /* 0x0000004400f48947 */ /* 0x00afea0003800000 */
.L_x_159:
[----:B------:R-:W-:-:S04]  /*4240*/  UIADD3 UR4, UPT, UPT, UR24, 0x1, URZ ;  /* 0x0000000118047890 */ /* 0x000fc8000fffe0ff */
[----:B------:R-:W-:-:S04]  /*4250*/  UISETP.NE.AND UP0, UPT, UR4, 0x2, UPT ;  /* 0x000000020400788c */ /* 0x000fc8000bf05270 */
[----:B--2---:R-:W-:Y:S02]  /*4260*/  USEL UR5, URZ, 0x1, UP0 ;  /* 0x00000001ff057887 */ /* 0x004fe40008000000 */
[----:B------:R-:W-:-:S04]  /*4270*/  USEL UR4, UR4, URZ, UP0 ;  /* 0x000000ff04047287 */ /* 0x000fc80008000000 */
[----:B------:R-:W-:Y:S01]  /*4280*/  ULEA UR4, UR4, UR20, 0x3 ;  /* 0x0000001404047291 */ /* 0x000fe2000f8e18ff */
[----:B-1----:R-:W-:-:S04]  /*4290*/  LOP3.LUT R3, R9, UR5, RZ, 0x3c, !PT ;  /* 0x0000000509037c12 */ /* 0x002fc8000f8e3cff */
[----:B------:R-:W-:-:S04]  /*42a0*/  SHF.L.U32 R3, R3, 0x1f, RZ ;  /* 0x0000001f03037819 */ /* 0x000fc800000006ff */
[----:B------:R-:W1:Y:S02]  /*42b0*/  SYNCS.PHASECHK.TRANS64.TRYWAIT P0, [UR4], R3 ;  /* 0x00000003ff0075a7 */ /* 0x000e640008001104 */
[----:B-1----:R-:W-:Y:S05]  /*42c0*/  @!P0 BRA `(.L_x_71) ;  /* 0x0000004400e88947 */ /* 0x002fea0003800000 */
.L_x_161:
[----:B------:R-:W-:Y:S01]  /*42d0*/  NOP ;  /* 0x0000000000007918 */ /* 0x000fe20000000000 */
[----:B-1----:R-:W1:Y:S01]  /*42e0*/  LDS R0, [UR6+0x14] ;  /* 0x00001406ff007984 */ /* 0x002e620008000800 */
[----:B------:R-:W-:Y:S01]  /*42f0*/  LOP3.LUT R2, R2, 0xffff, RZ, 0xc0, !PT ;  /* 0x0000ffff02027812 */ /* 0x000fe200078ec0ff */
[----:B------:R-:W-:Y:S02]  /*4300*/  IMAD.MOV.U32 R3, RZ, RZ, 0xffff ;  /* 0x0000ffffff037424 */ /* 0x000fe400078e00ff */
[----:B------:R-:W-:Y:S01]  /*4310*/  IMAD.MOV.U32 R5, RZ, RZ, 0x1 ;  /* 0x00000001ff057424 */ /* 0x000fe200078e00ff */
[----:B------:R-:W-:-:S04]  /*4320*/  SHF.R.U32.HI R2, RZ, 0x5, R2 ;  /* 0x00000005ff027819 */ /* 0x000fc80000011602 */
[-C--:B------:R-:W-:Y:S02]  /*4330*/  SHF.L.U32 R3, R3, R2.reuse, RZ ;  /* 0x0000000203037219 */ /* 0x080fe400000006ff */
[----:B------:R-:W-:Y:S02]  /*4340*/  SHF.L.U32 R5, R5, R2, RZ ;  /* 0x0000000205057219 */ /* 0x000fe400000006ff */
[----:B-1----:R-:W-:-:S04]  /*4350*/  LOP3.LUT R0, R0, R3, RZ, 0xc0, !PT ;  /* 0x0000000300007212 */ /* 0x002fc800078ec0ff */
[----:B------:R-:W-:-:S13]  /*4360*/  ISETP.NE.AND P0, PT, R0, R3, PT ;  /* 0x000000030000720c */ /* 0x000fda0003f05270 */
[----:B------:R-:W-:Y:S05]  /*4370*/  @P0 BRA `(.L_x_72) ;  /* 0x00000000005c0947 */ /* 0x000fea0003800000 */
[----:B------:R-:W1:Y:S02]  /*4380*/  LDS R0, [UR6+0x18] ;  /* 0x00001806ff007984 */ /* 0x000e640008000800 */
[----:B-1----:R-:W-:-:S04]  /*4390*/  LOP3.LUT R0, R0, R5, RZ, 0xc0, !PT ;  /* 0x0000000500007212 */ /* 0x002fc800078ec0ff */
[----:B------:R-:W-:-:S13]  /*43a0*/  ISETP.NE.AND P0, PT, R0, R5, PT ;  /* 0x000000050000720c */ /* 0x000fda0003f05270 */
[----:B------:R-:W-:Y:S05]  /*43b0*/  @P0 BRA `(.L_x_73) ;  /* 0x0000000000400947 */ /* 0x000fea0003800000 */
[----:B------:R-:W-:Y:S01]  /*43c0*/  R2UR UR4, R3 ;  /* 0x00000000030472ca */ /* 0x000fe200000e0000 */
[----:B------:R-:W1:Y:S01]  /*43d0*/  S2R R2, SR_LANEID ;  /* 0x0000000000027919 */ /* 0x000e620000000000 */
[----:B------:R-:W-:-:S04]  /*43e0*/  LOP3.LUT R5, RZ, R5, RZ, 0x33, !PT ;  /* 0x00000005ff057212 */ /* 0x000fc800078e33ff */
[----:B------:R-:W2:Y:S07]  /*43f0*/  REDUX UR7, R5 ;  /* 0x00000000050773c4 */ /* 0x000eae0000000000 */
[----:B------:R-:W-:-:S03]  /*4400*/  ULOP3.LUT UR5, URZ, UR4, URZ, 0x33, !UPT ;  /* 0x00000004ff057292 */ /* 0x000fc6000f8e33ff */
[----:B------:R-:W-:Y:S02]  /*4410*/  VOTEU.ANY UR4, UPT, PT ;  /* 0x0000000000047886 */ /* 0x000fe400038e0100 */
[----:B------:R-:W-:Y:S01]  /*4420*/  UFLO.U32 UR4, UR4 ;  /* 0x00000004000472bd */ /* 0x000fe200080e0000 */
[----:B------:R-:W-:-:S04]  /*4430*/  IMAD.U32 R0, RZ, RZ, UR5 ;  /* 0x00000005ff007e24 */ /* 0x000fc8000f8e00ff */
[----:B------:R-:W3:Y:S02]  /*4440*/  REDUX UR8, R0 ;  /* 0x00000000000873c4 */ /* 0x000ee40000000000 */
[----:B------:R1:W-:Y:S02]  /*4450*/  UTCATOMSWS.AND URZ, UR5 ;  /* 0x0000000500ff79e3 */ /* 0x0003e40008000000 */
[----:B-1----:R-:W-:Y:S01]  /*4460*/  ISETP.EQ.U32.AND P0, PT, R2, UR4, PT ;  /* 0x0000000402007c0c */ /* 0x002fe2000bf02070 */
[----:B--2---:R-:W-:Y:S02]  /*4470*/  IMAD.U32 R2, RZ, RZ, UR7 ;  /* 0x00000007ff027e24 */ /* 0x004fe4000f8e00ff */
[----:B---3--:R-:W-:-:S10]  /*4480*/  IMAD.U32 R3, RZ, RZ, UR8 ;  /* 0x00000008ff037e24 */ /* 0x008fd4000f8e00ff */
[----:B------:R1:W-:Y:S04]  /*4490*/  @P0 ATOMS.AND RZ, [UR6+0x14], R3 ;  /* 0x00001403ffff098c */ /* 0x0003e8000a800006 */
[----:B------:R1:W-:Y:S01]  /*44a0*/  @P0 ATOMS.AND RZ, [UR6+0x18], R2 ;  /* 0x00001802ffff098c */ /* 0x0003e2000a800006 */
[----:B------:R-:W-:Y:S05]  /*44b0*/  BRA `(.L_x_74) ;  /* 0x0000000000147947 */ /* 0x000fea0003800000 */
.L_x_73:
[----:B------:R-:W-:Y:S02]  /*44c0*/  MOV R2, 0x44e0 ;  /* 0x000044e000027802 */ /* 0x000fe40000000f00 */
[----:B----45:R-:W-:Y:S05]  /*44d0*/  CALL.REL.NOINC `($__internal_0_$__cuda_sm10x_tcgen05_guardrail_trap_col_being_dealloced_not_returned_by_alloc) ;  /* 0x0000004800607944 */ /* 0x030fea0003c00000 */
[----:B------:R-:W-:Y:S05]  /*44e0*/  BRA `(.L_x_74) ;  /* 0x0000000000087947 */ /* 0x000fea0003800000 */
.L_x_72:
[----:B------:R-:W-:Y:S02]  /*44f0*/  MOV R2, 0x4510 ;  /* 0x0000451000027802 */ /* 0x000fe40000000f00 */
[----:B----45:R-:W-:Y:S05]  /*4500*/  CALL.REL.NOINC `($__internal_2_$__cuda_sm10x_tcgen05_guardrail_trap_unallocated_columns_being_dealloced) ;  /* 0x00000048006c7944 */ /* 0x030fea0003c00000 */
.L_x_74:
[----:B------:R-:W-:Y:S01]  /*4510*/  NOP ;  /* 0x0000000000007918 */ /* 0x000fe20000000000 */
[----:B------:R-:W-:Y:S05]  /*4520*/  EXIT ;  /* 0x000000000000794d */ /* 0x000fea0003800000 */
.L_x_58:
[----:B------:R-:W-:-:S09]  /*4530*/  UISETP.NE.OR UP0, UPT, UR18, 0x3, !UP3 ;  /* 0x000000031200788c */ /* 0x000fd2000df05670 */
[----:B------:R-:W-:Y:S05]  /*4540*/  BRA.U UP0, `(.L_x_75) ;  /* 0x0000001100847547 */ /* 0x000fea000b800000 */
[----:B------:R-:W2:Y:S01]  /*4550*/  LDCU.64 UR4, c[0x0][0x988] ;  /* 0x00013100ff0477ac */ /* 0x000ea20008000a00 */
[----:B------:R-:W3:Y:S01]  /*4560*/  S2UR UR6, SR_CgaCtaId ;  /* 0x00000000000679c3 */ /* 0x000ee20000008800 */
[----:B------:R-:W-:Y:S01]  /*4570*/  HFMA2 R10, -RZ, RZ, 0, 5.9604644775390625e-08 ;  /* 0x00000001ff0a7431 */ /* 0x000fe200000001ff */
[----:B------:R-:W-:Y:S01]  /*4580*/  MOV R8, RZ ;  /* 0x000000ff00087202 */ /* 0x000fe20000000f00 */
[----:B------:R-:W4:Y:S01]  /*4590*/  LDCU UR30, c[0x0][0x370] ;  /* 0x00006e00ff1e77ac */ /* 0x000f220008000800 */
[----:B------:R-:W-:Y:S01]  /*45a0*/  HFMA2 R3, -RZ, RZ, 0, 0.0078125 ;  /* 0x00002000ff037431 */ /* 0x000fe200000001ff */
[----:B------:R-:W1:Y:S03]  /*45b0*/  LDCU.128 UR32, c[0x0][0xc10] ;  /* 0x00018200ff2077ac */ /* 0x000e660008000c00 */
[----:B------:R-:W4:Y:S01]  /*45c0*/  LDC.64 R12, c[0x0][0x348] ;  /* 0x0000d200ff0c7b82 */ /* 0x000f220000000a00 */
[----:B------:R-:W1:Y:S01]  /*45d0*/  LDCU UR27, c[0x0][0x374] ;  /* 0x00006e80ff1b77ac */ /* 0x000e620008000800 */
[----:B------:R-:W4:Y:S01]  /*45e0*/  LDCU.64 UR28, c[0x0][0x990] ;  /* 0x00013200ff1c77ac */ /* 0x000f220008000a00 */
[----:B------:R-:W4:Y:S01]  /*45f0*/  LDCU UR17, c[0x0][0xc0c] ;  /* 0x00018180ff1177ac */ /* 0x000f220008000800 */
[----:B--2---:R-:W-:Y:S01]  /*4600*/  UISETP.NE.U32.AND UP0, UPT, UR4, URZ, UPT ;  /* 0x000000ff0400728c */ /* 0x004fe2000bf05070 */
[----:B------:R-:W2:Y:S01]  /*4610*/  LDCU.128 UR40, c[0x0][0xa80] ;  /* 0x00015000ff2877ac */ /* 0x000ea20008000c00 */
[----:B------:R-:W2:Y:S01]  /*4620*/  LDCU UR48, c[0x0][0xc20] ;  /* 0x00018400ff3077ac */ /* 0x000ea20008000800 */
[----:B------:R-:W2:Y:S01]  /*4630*/  LDCU UR4, c[0x0][0xc30] ;  /* 0x00018600ff0477ac */ /* 0x000ea20008000800 */
[----:B------:R-:W2:Y:S01]  /*4640*/  LDCU.128 UR44, c[0x0][0xa90] ;  /* 0x00015200ff2c77ac */ /* 0x000ea20008000c00 */
[----:B------:R-:W-:Y:S01]  /*4650*/  UMOV UR24, 0x400 ;  /* 0x0000040000187882 */ /* 0x000fe20000000000 */
[----:B-1----:R-:W-:-:S02]  /*4660*/  UIMAD.WIDE.U32 UR8, UR27, UR35, URZ ;  /* 0x000000231b0872a5 */ /* 0x002fc4000f8e00ff */
[----:B---3--:R-:W-:Y:S02]  /*4670*/  ULEA UR24, UR6, UR24, 0x18 ;  /* 0x0000001806187291 */ /* 0x008fe4000f8ec0ff */
[----:B----4-:R-:W-:Y:S02]  /*4680*/  UIMAD.WIDE.U32 UR6, UR30, UR32, URZ ;  /* 0x000000201e0672a5 */ /* 0x010fe4000f8e00ff */
[----:B------:R-:W-:Y:S02]  /*4690*/  UISETP.NE.AND.EX UP5, UPT, UR5, URZ, UPT, UP0 ;  /* 0x000000ff0500728c */ /* 0x000fe4000bfa5300 */
[----:B------:R-:W-:Y:S02]  /*46a0*/  UISETP.NE.U32.AND UP6, UPT, UR28, URZ, UPT ;  /* 0x000000ff1c00728c */ /* 0x000fe4000bfc5070 */
[----:B------:R-:W-:Y:S02]  /*46b0*/  UIADD3 UR31, UPT, UPT, UR24, 0x108, URZ ;  /* 0x00000108181f7890 */ /* 0x000fe4000fffe0ff */
[----:B------:R-:W-:-:S02]  /*46c0*/  UISETP.NE.AND UP0, UPT, UR39, 0x1, UPT ;  /* 0x000000012700788c */ /* 0x000fc4000bf05270 */
[----:B------:R-:W-:Y:S02]  /*46d0*/  UISETP.GE.AND UP2, UPT, UR39, 0x1, UPT ;  /* 0x000000012700788c */ /* 0x000fe4000bf46270 */
[----:B------:R-:W-:Y:S01]  /*46e0*/  UISETP.NE.AND UP0, UPT, UR17, 0x1, UPT ;  /* 0x000000011100788c */ /* 0x000fe2000bf05270 */
[----:B------:R-:W-:Y:S01]  /*46f0*/  UMOV UR6, UR7 ;  /* 0x0000000700067c82 */ /* 0x000fe20008000000 */
[----:B------:R-:W-:Y:S01]  /*4700*/  UMOV UR36, UR9 ;  /* 0x0000000900247c82 */ /* 0x000fe20008000000 */
[----:B------:R-:W-:Y:S02]  /*4710*/  USEL UR38, URZ, 0x1, UP4 ;  /* 0x00000001ff267887 */ /* 0x000fe4000a000000 */
[----:B------:R-:W-:Y:S02]  /*4720*/  UISETP.NE.AND UP2, UPT, UR34, 0x1, UPT ;  /* 0x000000012200788c */ /* 0x000fe4000bf45270 */
[----:B--2---:R-:W-:Y:S01]  /*4730*/  UISETP.NE.AND UP0, UPT, UR40, 0x1, UPT ;  /* 0x000000012800788c */ /* 0x004fe2000bf05270 */
[----:B------:R-:W-:Y:S01]  /*4740*/  UMOV UR26, URZ ;  /* 0x000000ff001a7c82 */ /* 0x000fe20008000000 */
[----:B------:R-:W1:Y:S01]  /*4750*/  LDCU UR49, c[0x0][0xaa0] ;  /* 0x00015400ff3177ac */ /* 0x000e620008000800 */
[----:B------:R-:W-:Y:S01]  /*4760*/  UPLOP3.LUT UP4, UPT, UPT, UPT, UPT, 0x40, 0x4 ;  /* 0x000000000004789c */ /* 0x000fe20003f8e870 */
[----:B------:R-:W2:Y:S01]  /*4770*/  LDCU.64 UR18, c[0x0][0xc28] ;  /* 0x00018500ff1277ac */ /* 0x000ea20008000a00 */
[----:B------:R-:W-:-:S02]  /*4780*/  UISETP.NE.AND.EX UP6, UPT, UR29, URZ, UPT, UP6 ;  /* 0x000000ff1d00728c */ /* 0x000fc4000bfc5360 */
[----:B------:R-:W-:Y:S02]  /*4790*/  UPRMT UR31, URZ, 0x654, UR31 ;  /* 0x00000654ff1f7896 */ /* 0x000fe4000800001f */
[----:B------:R-:W-:Y:S02]  /*47a0*/  USHF.R.U32.HI UR37, URZ, UR33, UR6 ;  /* 0x00000021ff257299 */ /* 0x000fe40008011606 */
[----:B------:R-:W-:Y:S02]  /*47b0*/  USHF.R.U32.HI UR36, URZ, UR48, UR36 ;  /* 0x00000030ff247299 */ /* 0x000fe40008011624 */
[----:B------:R-:W-:Y:S02]  /*47c0*/  UISETP.NE.AND UP3, UPT, UR4, 0x1, UPT ;  /* 0x000000010400788c */ /* 0x000fe4000bf65270 */
[----:B------:R-:W-:Y:S02]  /*47d0*/  UISETP.NE.AND UP2, UPT, UR43, 0x1, UPT ;  /* 0x000000012b00788c */ /* 0x000fe4000bf45270 */
[----:B------:R-:W-:-:S11]  /*47e0*/  UISETP.NE.AND UP0, UPT, UR46, 0x1, UPT ;  /* 0x000000012e00788c */ /* 0x000fd6000bf05270 */
.L_x_84:
[----:B------:R-:W-:Y:S04]  /*47f0*/  SHF.L.U32 R5, R8, 0x1f, RZ ;  /* 0x0000001f08057819 */ /* 0x000fe800000006ff */
[----:B---3--:R-:W3:Y:S02]  /*4800*/  SYNCS.PHASECHK.TRANS64.TRYWAIT P0, [UR24+0x100], R5 ;  /* 0x00010005ff0075a7 */ /* 0x008ee40008001118 */
[----:B---3--:R-:W-:Y:S05]  /*4810*/  @!P0 BRA `(.L_x_76) ;  /* 0x0000004000ac8947 */ /* 0x008fea0003800000 */
.L_x_163:
[----:B---3--:R-:W3:Y:S01]  /*4820*/  LDS.128 R4, [UR24+0x140] ;  /* 0x00014018ff047984 */ /* 0x008ee20008000c00 */
[----:B------:R-:W-:Y:S01]  /*4830*/  UISETP.GE.AND UP0, UPT, UR39, 0x1, UPT ;  /* 0x000000012700788c */ /* 0x000fe2000bf06270 */
[----:B------:R-:W-:Y:S01]  /*4840*/  @!PT LDS RZ, [RZ] ;  /* 0x00000000fffff984 */ /* 0x000fe20000000800 */
[----:B------:R-:W-:Y:S01]  /*4850*/  @!PT LDS RZ, [RZ] ;  /* 0x00000000fffff984 */ /* 0x000fe20000000800 */
[----:B------:R-:W-:Y:S01]  /*4860*/  @!PT LDS RZ, [RZ] ;  /* 0x00000000fffff984 */ /* 0x000fe20000000800 */
[----:B------:R-:W-:Y:S01]  /*4870*/  @!PT LDS RZ, [RZ] ;  /* 0x00000000fffff984 */ /* 0x000fe20000000800 */
[----:B------:R4:W-:Y:S06]  /*4880*/  MEMBAR.ALL.CTA ;  /* 0x0000000000007992 */ /* 0x0009ec0000008000 */
[----:B----4-:R-:W4:Y:S02]  /*4890*/  FENCE.VIEW.ASYNC.S ;  /* 0x00000000000073c6 */ /* 0x010f240000000000 */
[----:B----4-:R-:W-:Y:S01]  /*48a0*/  SYNCS.ARRIVE.TRANS64.RED.A1T0 RZ, [UR31], RZ ;  /* 0x000000ffffff79a7 */ /* 0x010fe2000810041f */
[----:B---3--:R-:W-:Y:S11]  /*48b0*/  LOP3.LUT P0, RZ, R6, 0x1, RZ, 0xc0, !PT ;  /* 0x0000000106ff7812 */ /* 0x008ff6000780c0ff */
[----:B------:R-:W-:Y:S02]  /*48c0*/  @!UPT UIADD3 URZ, UPT, UPT, URZ, URZ, URZ ;  /* 0x000000fffffff290 */ /* 0x000fe4000fffe0ff */
[----:B------:R-:W-:Y:S01]  /*48d0*/  VOTEU.ANY UP2, P0 ;  /* 0x0000000000ff7886 */ /* 0x000fe20000040100 */
[----:B------:R-:W-:Y:S11]  /*48e0*/  PLOP3.LUT P0, PT, PT, PT, UP2, 0x80, 0x8 ;  /* 0x000000000008781c */ /* 0x000ff60003f0f028 */
[----:B------:R-:W-:Y:S02]  /*48f0*/  @!UPT UIADD3 URZ, UPT, UPT, URZ, URZ, URZ ;  /* 0x000000fffffff290 */ /* 0x000fe4000fffe0ff */
[----:B------:R-:W-:Y:S02]  /*4900*/  @P0 MOV R2, R4 ;  /* 0x0000000400020202 */ /* 0x000fe40000000f00 */
[----:B------:R-:W-:Y:S02]  /*4910*/  @P0 LOP3.LUT R0, R5, 0xffff, RZ, 0xc0, !PT ;  /* 0x0000ffff05000812 */ /* 0x000fe400078ec0ff */
[----:B------:R-:W-:Y:S02]  /*4920*/  @P0 R2UR UR5, R2 ;  /* 0x00000000020502ca */ /* 0x000fe400000e0000 */
[----:B------:R-:W-:Y:S11]  /*4930*/  @P0 R2UR UR4, R0 ;  /* 0x00000000000402ca */ /* 0x000ff600000e0000 */
[----:B------:R-:W-:Y:S02]  /*4940*/  @UP2 UMOV UR16, UR5 ;  /* 0x0000000500102c82 */ /* 0x000fe40008000000 */
[----:B------:R-:W-:Y:S01]  /*4950*/  @UP2 UMOV UR15, UR4 ;  /* 0x00000004000f2c82 */ /* 0x000fe20008000000 */
[----:B------:R-:W-:Y:S05]  /*4960*/  BRA.U !UP0, `(.L_x_77) ;  /* 0x0000000108c07547 */ /* 0x000fea000b800000 */
[----:B------:R-:W-:Y:S02]  /*4970*/  UIMAD.WIDE.U32 UR8, UR15, UR35, URZ ;  /* 0x000000230f0872a5 */ /* 0x000fe4000f8e00ff */
[----:B------:R-:W-:Y:S02]  /*4980*/  UP2UR UR14, UPR, URZ, 0x4 ;  /* 0x00000004ff0e7883 */ /* 0x000fe40008000000 */
[----:B------:R-:W-:Y:S02]  /*4990*/  UISETP.NE.AND UP2, UPT, UR34, 0x1, UPT ;  /* 0x000000012200788c */ /* 0x000fe4000bf45270 */
[----:B------:R-:W-:Y:S02]  /*49a0*/  UIMAD.WIDE.U32 UR10, UR16, UR32, URZ ;  /* 0x00000020100a72a5 */ /* 0x000fe4000f8e00ff */
[----:B------:R-:W-:Y:S02]  /*49b0*/  USEL UR4, UR27, UR36, !UP2 ;  /* 0x000000241b047287 */ /* 0x000fe4000d000000 */
[----:B------:R-:W-:Y:S02]  /*49c0*/  UISETP.NE.AND UP0, UPT, UR17, 0x1, UPT ;  /* 0x000000011100788c */ /* 0x000fe4000bf05270 */
[----:B------:R-:W-:Y:S02]  /*49d0*/  UP2UR UR22, UPR, URZ, 0x2 ;  /* 0x00000002ff167883 */ /* 0x000fe40008000000 */
[----:B------:R-:W-:Y:S02]  /*49e0*/  UISETP.NE.AND UP1, UPT, UR39, 0x1, UPT ;  /* 0x000000012700788c */ /* 0x000fe4000bf25270 */
[----:B--2---:R-:W-:Y:S02]  /*49f0*/  UIMAD.WIDE.U32 UR12, UR4, UR18, URZ ;  /* 0x00000012040c72a5 */ /* 0x004fe4000f8e00ff */
[----:B------:R-:W-:Y:S01]  /*4a00*/  USEL UR7, UR30, UR37, !UP0 ;  /* 0x000000251e077287 */ /* 0x000fe2000c000000 */
[----:B------:R-:W-:Y:S02]  /*4a10*/  UMOV UR5, UR9 ;  /* 0x0000000900057c82 */ /* 0x000fe40008000000 */
[----:B------:R-:W-:Y:S02]  /*4a20*/  USHF.R.U32.HI UR6, URZ, UR48, UR5 ;  /* 0x00000030ff067299 */ /* 0x000fe40008011605 */
[----:B------:R-:W-:Y:S02]  /*4a30*/  UIMAD.WIDE.U32 UR20, UR7, UR18, URZ ;  /* 0x00000012071472a5 */ /* 0x000fe4000f8e00ff */
[----:B------:R-:W-:Y:S02]  /*4a40*/  USEL UR6, UR15, UR6, !UP2 ;  /* 0x000000060f067287 */ /* 0x000fe4000d000000 */
[----:B------:R-:W-:Y:S01]  /*4a50*/  UISETP.NE.AND UP2, UPT, UR14, URZ, UPT ;  /* 0x000000ff0e00728c */ /* 0x000fe2000bf45270 */
[----:B------:R-:W-:Y:S01]  /*4a60*/  UMOV UR5, UR11 ;  /* 0x0000000b00057c82 */ /* 0x000fe20008000000 */
[----:B------:R-:W-:Y:S02]  /*4a70*/  UIMAD.WIDE.U32 UR10, UR6, UR18, URZ ;  /* 0x00000012060a72a5 */ /* 0x000fe4000f8e00ff */
[----:B------:R-:W-:Y:S03]  /*4a80*/  USHF.R.U32.HI UR8, URZ, UR33, UR5 ;  /* 0x00000021ff087299 */ /* 0x000fe60008011605 */
[----:B------:R-:W-:Y:S02]  /*4a90*/  UMOV UR5, UR13 ;  /* 0x0000000d00057c82 */ /* 0x000fe40008000000 */
[----:B------:R-:W-:Y:S03]  /*4aa0*/  @UP1 USHF.R.U32.HI UR4, URZ, UR19, UR5 ;  /* 0x00000013ff041299 */ /* 0x000fe60008011605 */
[----:B------:R-:W-:Y:S01]  /*4ab0*/  UMOV UR5, UR21 ;  /* 0x0000001500057c82 */ /* 0x000fe20008000000 */
[----:B------:R-:W-:Y:S02]  /*4ac0*/  UIMAD UR4, UR39, UR4, URZ ;  /* 0x00000004270472a4 */ /* 0x000fe4000f8e02ff */
[----:B------:R-:W-:Y:S02]  /*4ad0*/  @UP1 USHF.R.U32.HI UR7, URZ, UR19, UR5 ;  /* 0x00000013ff071299 */ /* 0x000fe40008011605 */
[----:B------:R-:W-:Y:S02]  /*4ae0*/  USEL UR5, UR16, UR8, !UP0 ;  /* 0x0000000810057287 */ /* 0x000fe4000c000000 */
[----:B------:R-:W-:Y:S02]  /*4af0*/  UIMAD UR8, UR39, UR7, URZ ;  /* 0x00000007270872a4 */ /* 0x000fe4000f8e02ff */
[----:B------:R-:W-:Y:S03]  /*4b00*/  UISETP.GE.AND UP0, UPT, UR6, UR4, UPT ;  /* 0x000000040600728c */ /* 0x000fe6000bf06270 */
[----:B------:R-:W-:Y:S01]  /*4b10*/  UMOV UR4, UR11 ;  /* 0x0000000b00047c82 */ /* 0x000fe20008000000 */
[----:B------:R-:W-:Y:S02]  /*4b20*/  UISETP.GE.OR UP0, UPT, UR5, UR8, UP0 ;  /* 0x000000080500728c */ /* 0x000fe40008706670 */
[----:B------:R-:W-:Y:S02]  /*4b30*/  USHF.R.U32.HI UR4, URZ, UR19, UR4 ;  /* 0x00000013ff047299 */ /* 0x000fe40008011604 */
[----:B------:R-:W-:Y:S02]  /*4b40*/  UIMAD.WIDE.U32 UR8, UR5, UR18, URZ ;  /* 0x00000012050872a5 */ /* 0x000fe4000f8e00ff */
[----:B------:R-:W-:Y:S04]  /*4b50*/  USEL UR10, UR6, UR4, !UP1 ;  /* 0x00000004060a7287 */ /* 0x000fe8000c800000 */
[----:B------:R-:W-:Y:S01]  /*4b60*/  UIADD3 UR11, UPT, UPT, -UR10, URZ, URZ ;  /* 0x000000ff0a0b7290 */ /* 0x000fe2000fffe1ff */
[----:B------:R-:W-:Y:S02]  /*4b70*/  @!UP0 UMOV UR4, UR9 ;  /* 0x0000000900048c82 */ /* 0x000fe40008000000 */
[----:B------:R-:W-:Y:S02]  /*4b80*/  @!UP0 USHF.R.U32.HI UR4, URZ, UR19, UR4 ;  /* 0x00000013ff048299 */ /* 0x000fe40008011604 */
[----:B------:R-:W-:Y:S02]  /*4b90*/  UIMAD UR8, UR39, UR11, UR6 ;  /* 0x0000000b270872a4 */ /* 0x000fe4000f8e0206 */
[----:B------:R-:W-:Y:S02]  /*4ba0*/  @!UP0 USEL UR4, UR5, UR4, !UP1 ;  /* 0x0000000405048287 */ /* 0x000fe4000c800000 */
[----:B------:R-:W-:Y:S02]  /*4bb0*/  UISETP.NE.AND UP1, UPT, UR22, URZ, UPT ;  /* 0x000000ff1600728c */ /* 0x000fe4000bf25270 */
[----:B------:R-:W-:Y:S02]  /*4bc0*/  @!UP0 UIMAD UR8, UR7, UR8, UR4 ;  /* 0x00000008070882a4 */ /* 0x000fe4000f8e0204 */
[----:B------:R-:W-:Y:S02]  /*4bd0*/  @!UP0 UIADD3 UR9, UPT, UPT, UR10, -UR4, URZ ;  /* 0x800000040a098290 */ /* 0x000fe4000fffe0ff */
[----:B------:R-:W-:Y:S02]  /*4be0*/  UIADD3 UR4, UPT, UPT, -UR5, URZ, URZ ;  /* 0x000000ff05047290 */ /* 0x000fe4000fffe1ff */
[----:B------:R-:W-:Y:S02]  /*4bf0*/  UIADD3 UR7, UPT, UPT, -UR6, URZ, URZ ;  /* 0x000000ff06077290 */ /* 0x000fe4000fffe1ff */
[----:B------:R-:W-:Y:S02]  /*4c00*/  @!UP0 UIMAD UR6, UR9, UR39, UR5 ;  /* 0x00000027090682a4 */ /* 0x000fe4000f8e0205 */
[----:B------:R-:W-:Y:S02]  /*4c10*/  UIMAD UR16, UR17, UR4, UR16 ;  /* 0x00000004111072a4 */ /* 0x000fe4000f8e0210 */
[----:B------:R-:W-:Y:S01]  /*4c20*/  UIMAD UR15, UR34, UR7, UR15 ;  /* 0x00000007220f72a4 */ /* 0x000fe2000f8e020f */
[----:B------:R-:W-:Y:S02]  /*4c30*/  @!UP0 UMOV UR5, UR8 ;  /* 0x0000000800058c82 */ /* 0x000fe40008000000 */
[----:B------:R-:W-:Y:S02]  /*4c40*/  UIMAD UR16, UR5, UR17, UR16 ;  /* 0x00000011051072a4 */ /* 0x000fe4000f8e0210 */
[----:B------:R-:W-:Y:S11]  /*4c50*/  UIMAD UR15, UR6, UR34, UR15 ;  /* 0x00000022060f72a4 */ /* 0x000ff6000f8e020f */
[----:B------:R-:W-:Y:S01]  /*4c60*/  @!UPT UIADD3 URZ, UPT, UPT, URZ, URZ, URZ ;  /* 0x000000fffffff290 */ /* 0x000fe2000fffe0ff */
.L_x_77:
[----:B------:R-:W3:Y:S01]  /*4c70*/  @!UP3 LDCU.128 UR8, c[0x0][0xc10] ;  /* 0x00018200ff08b7ac */ /* 0x000ee20008000c00 */
[----:B------:R-:W-:Y:S04]  /*4c80*/  ISETP.NE.U32.AND P1, PT, RZ, UR28, PT ;  /* 0x0000001cff007c0c */ /* 0x000fe8000bf25070 */
[----:B------:R-:W-:Y:S01]  /*4c90*/  ISETP.NE.AND.EX P1, PT, RZ, UR29, PT, P1 ;  /* 0x0000001dff007c0c */ /* 0x000fe2000bf25310 */
[----:B------:R-:W4:Y:S01]  /*4ca0*/  @!UP3 LDCU UR5, c[0x0][0xc0c] ;  /* 0x00018180ff05b7ac */ /* 0x000f220008000800 */
[----:B------:R-:W-:Y:S02]  /*4cb0*/  USHF.L.U32 UR25, UR23, 0x6, URZ ;  /* 0x0000000617197899 */ /* 0x000fe400080006ff */
[----:B---3--:R-:W-:Y:S07]  /*4cc0*/  UIMAD.WIDE.U32 UR6, UR16, UR8, URZ ;  /* 0x00000008100672a5 */ /* 0x008fee000f8e00ff */
[----:B------:R-:W-:Y:S01]  /*4cd0*/  @!UP3 UMOV UR4, UR7 ;  /* 0x000000070004bc82 */ /* 0x000fe20008000000 */
[----:B----4-:R-:W-:Y:S02]  /*4ce0*/  @!UP3 UISETP.NE.AND UP0, UPT, UR5, 0x1, UPT ;  /* 0x000000010500b88c */ /* 0x010fe4000bf05270 */
[----:B------:R-:W-:Y:S02]  /*4cf0*/  @!UP3 USHF.R.U32.HI UR4, URZ, UR9, UR4 ;  /* 0x00000009ff04b299 */ /* 0x000fe40008011604 */
[----:B------:R-:W-:Y:S02]  /*4d00*/  UIMAD.WIDE.U32 UR6, UR15, UR11, URZ ;  /* 0x0000000b0f0672a5 */ /* 0x000fe4000f8e00ff */
[----:B------:R-:W-:Y:S02]  /*4d10*/  @!UP3 USEL UR8, UR16, UR4, !UP0 ;  /* 0x000000041008b287 */ /* 0x000fe4000c000000 */
[----:B------:R-:W-:Y:S03]  /*4d20*/  @!UP3 UISETP.NE.AND UP0, UPT, UR10, 0x1, UPT ;  /* 0x000000010a00b88c */ /* 0x000fe6000bf05270 */
[----:B------:R-:W-:Y:S02]  /*4d30*/  @!UP3 UMOV UR6, UR7 ;  /* 0x000000070006bc82 */ /* 0x000fe40008000000 */
[----:B------:R-:W3:Y:S02]  /*4d40*/  @!UP3 LDCU UR4, c[0x0][0xc20] ;  /* 0x00018400ff04b7ac */ /* 0x000ee40008000800 */
[----:B---3--:R-:W-:Y:S04]  /*4d50*/  @!UP3 USHF.R.U32.HI UR6, URZ, UR4, UR6 ;  /* 0x00000004ff06b299 */ /* 0x008fe80008011606 */
[----:B------:R-:W-:Y:S04]  /*4d60*/  @!UP3 USEL UR6, UR15, UR6, !UP0 ;  /* 0x000000060f06b287 */ /* 0x000fe8000c000000 */
[----:B------:R-:W-:Y:S02]  /*4d70*/  @!UP3 UIADD3 UR4, UPT, UPT, -UR8, UR6, URZ ;  /* 0x000000060804b290 */ /* 0x000fe4000fffe1ff */
[----:B------:R-:W-:Y:S02]  /*4d80*/  @!UP3 UIADD3 UR6, UPT, UPT, UR8, -UR6, URZ ;  /* 0x800000060806b290 */ /* 0x000fe4000fffe0ff */
[----:B------:R-:W-:Y:S02]  /*4d90*/  @!UP3 UIMAD UR16, UR4, UR5, UR16 ;  /* 0x000000050410b2a4 */ /* 0x000fe4000f8e0210 */
[----:B------:R-:W-:Y:S01]  /*4da0*/  @!UP3 UIMAD UR15, UR6, UR10, UR15 ;  /* 0x0000000a060fb2a4 */ /* 0x000fe2000f8e020f */
[----:B------:R-:W-:Y:S11]  /*4db0*/  BRA.U UP4, `(.L_x_78) ;  /* 0x0000000104107547 */ /* 0x000ff6000b800000 */
[----:B------:R-:W-:Y:S04]  /*4dc0*/  MOV R0, UR38 ;  /* 0x0000002600007c02 */ /* 0x000fe80008000f00 */
[----:B------:R-:W-:Y:S04]  /*4dd0*/  SHF.L.U32 R9, R0, 0x1f, RZ ;  /* 0x0000001f00097819 */ /* 0x000fe800000006ff */
[----:B------:R-:W3:Y:S02]  /*4de0*/  SYNCS.PHASECHK.TRANS64.TRYWAIT P2, [UR24+0xf8], R9 ;  /* 0x0000f809ff0075a7 */ /* 0x000ee40008041118 */
[----:B---3--:R-:W-:Y:S05]  /*4df0*/  @!P2 BRA `(.L_x_79) ;  /* 0x0000003c004ca947 */ /* 0x008fea0003800000 */
.L_x_78:
[----:B------:R-:W-:Y:S05]  /*4e00*/  BRA.U !UP6, `(.L_x_80) ;  /* 0x000000010e387547 */ /* 0x000fea000b800000 */
[----:B------:R-:W-:Y:S01]  /*4e10*/  UPLOP3.LUT UP1, UPT, UPT, UPT, UP5, 0x80, 0x8 ;  /* 0x000000000008789c */ /* 0x000fe20003f2f050 */
[----:B---3--:R-:W-:Y:S01]  /*4e20*/  HFMA2 R0, -RZ, RZ, 0, 5.9604644775390625e-08 ;  /* 0x00000001ff007431 */ /* 0x008fe200000001ff */
[----:B------:R-:W3:Y:S01]  /*4e30*/  LDCU.64 UR8, c[0x0][0x358] ;  /* 0x00006b00ff0877ac */ /* 0x000ee20008000a00 */
[----:B------:R-:W-:Y:S03]  /*4e40*/  IMAD.MOV.U32 R60, RZ, RZ, 0x1 ;  /* 0x00000001ff3c7424 */ /* 0x000fe600078e00ff */
[----:B------:R-:W-:Y:S05]  /*4e50*/  PLOP3.LUT P2, PT, PT, PT, UP1, 0x80, 0x8 ;  /* 0x000000000008781c */ /* 0x000fea0003f4f018 */
[----:B------:R-:W4:Y:S01]  /*4e60*/  @UP1 LDCU.64 UR4, c[0x0][0x988] ;  /* 0x00013100ff0417ac */ /* 0x000f220008000a00 */
[----:B------:R-:W-:Y:S07]  /*4e70*/  @UP1 UIMAD UR6, UR53, UR28, URZ ;  /* 0x0000001c350612a4 */ /* 0x000fee000f8e02ff */
[----:B------:R-:W-:Y:S01]  /*4e80*/  @!P2 PRMT R60, R0, 0x7610, R60 ;  /* 0x00007610003ca816 */ /* 0x000fe2000000003c */
[----:B----4-:R-:W-:Y:S06]  /*4e90*/  @UP1 UIMAD.WIDE UR4, UR6, 0x4, UR4 ;  /* 0x00000004060418a5 */ /* 0x010fec000f8e0204 */
[----:B------:R-:W-:Y:S01]  /*4ea0*/  IMAD.U32 R14, RZ, RZ, UR4 ;  /* 0x00000004ff0e7e24 */ /* 0x000fe2000f8e00ff */
[----:B------:R-:W-:Y:S04]  /*4eb0*/  MOV R15, UR5 ;  /* 0x00000005000f7c02 */ /* 0x000fe80008000f00 */
[----:B------:R-:W4:Y:S01]  /*4ec0*/  @!UP1 LDCU UR4, c[0x0][0x980] ;  /* 0x00013000ff0497ac */ /* 0x000f220008000800 */
[----:B---3-5:R3:W5:Y:S02]  /*4ed0*/  @P2 LDG.E R27, desc[UR8][R14.64] ;  /* 0x000000080e1b2981 */ /* 0x028764000c1e1900 */
[----:B---34-:R-:W-:Y:S07]  /*4ee0*/  @!P2 IMAD.U32 R27, RZ, RZ, UR4 ;  /* 0x00000004ff1bae24 */ /* 0x018fee000f8e00ff */
.L_x_80:
[----:B-----5:R-:W-:Y:S01]  /*4ef0*/  @!P1 FSETP.EQ.AND P3, PT, R27, RZ, PT ;  /* 0x000000ff1b00920b */ /* 0x020fe20003f62000 */
[----:B------:R-:W-:Y:S01]  /*4f00*/  @!UPT UIADD3 URZ, UPT, UPT, URZ, URZ, URZ ;  /* 0x000000fffffff290 */ /* 0x000fe2000fffe0ff */
[----:B------:R-:W-:Y:S11]  /*4f10*/  @!P1 BRA `(.L_x_81) ;  /* 0x0000000000149947 */ /* 0x000ff60003800000 */
[----:B------:R-:W-:Y:S02]  /*4f20*/  LOP3.LUT P1, RZ, R60, 0xff, RZ, 0xc0, !PT ;  /* 0x000000ff3cff7812 */ /* 0x000fe4000782c0ff */
[----:B------:R-:W-:Y:S04]  /*4f30*/  PLOP3.LUT P3, PT, PT, PT, UP1, 0x80, 0x8 ;  /* 0x000000000008781c */ /* 0x000fe80003f6f018 */
[----:B------:R-:W-:Y:S07]  /*4f40*/  PLOP3.LUT P3, PT, P3, PT, PT, 0x8, 0x80 ;  /* 0x000000000080781c */ /* 0x000fee0001f6e170 */
[----:B------:R-:W-:Y:S11]  /*4f50*/  @P1 FSETP.EQ.AND P3, PT, R27, RZ, PT ;  /* 0x000000ff1b00120b */ /* 0x000ff60003f62000 */
[----:B------:R-:W-:Y:S02]  /*4f60*/  @!UPT UIADD3 URZ, UPT, UPT, URZ, URZ, URZ ;  /* 0x000000fffffff290 */ /* 0x000fe4000fffe0ff */
.L_x_81:
[----:B------:R-:W-:Y:S01]  /*4f70*/  ULEA UR7, UR26, UR24, 0x3 ;  /* 0x000000181a077291 */ /* 0x000fe2000f8e18ff */
[----:B---3--:R-:W-:Y:S01]  /*4f80*/  SHF.L.U32 R9, R10, 0x1f, RZ ;  /* 0x0000001f0a097819 */ /* 0x008fe200000006ff */
[----:B------:R-:W-:Y:S02]  /*4f90*/  USHF.L.U32 UR11, UR51, 0x6, URZ ;  /* 0x00000006330b7899 */ /* 0x000fe400080006ff */
[----:B------:R-:W-:Y:S02]  /*4fa0*/  UISETP.NE.AND UP0, UPT, UR40, 0x1, UPT ;  /* 0x000000012800788c */ /* 0x000fe4000bf05270 */
[----:B------:R-:W-:Y:S01]  /*4fb0*/  UIMAD.WIDE.U32 UR4, UR11, UR41, URZ ;  /* 0x000000290b0472a5 */ /* 0x000fe2000f8e00ff */
[----:B------:R-:W-:Y:S02]  /*4fc0*/  ELECT P2, URZ, PT ;  /* 0x0000000000ff782f */ /* 0x000fe40003840000 */
[----:B------:R-:W3:Y:S02]  /*4fd0*/  SYNCS.PHASECHK.TRANS64.TRYWAIT P1, [UR7+0xd8], R9 ;  /* 0x0000d809ff0075a7 */ /* 0x000ee40008021107 */
[----:B------:R-:W-:Y:S02]  /*4fe0*/  PLOP3.LUT P2, PT, P3, P2, PT, 0xf2, 0x2f ;  /* 0x00000000002f781c */ /* 0x000fe40001f45e72 */
[----:B------:R-:W-:Y:S02]  /*4ff0*/  UMOV UR4, UR5 ;  /* 0x0000000500047c82 */ /* 0x000fe40008000000 */
[----:B------:R-:W-:Y:S04]  /*5000*/  USHF.R.U32.HI UR4, URZ, UR42, UR4 ;  /* 0x0000002aff047299 */ /* 0x000fe80008011604 */
[----:B------:R-:W-:Y:S02]  /*5010*/  USEL UR12, UR11, UR4, !UP0 ;  /* 0x000000040b0c7287 */ /* 0x000fe4000c000000 */
[----:B------:R-:W-:Y:S02]  /*5020*/  UISETP.NE.AND UP0, UPT, UR43, 0x1, UPT ;  /* 0x000000012b00788c */ /* 0x000fe4000bf05270 */
[----:B------:R-:W-:Y:S02]  /*5030*/  UIMAD.WIDE.U32 UR4, UR12, UR44, URZ ;  /* 0x0000002c0c0472a5 */ /* 0x000fe4000f8e00ff */
[----:B------:R-:W-:Y:S01]  /*5040*/  UIADD3 UR6, UPT, UPT, -UR12, URZ, URZ ;  /* 0x000000ff0c067290 */ /* 0x000fe2000fffe1ff */
[----:B------:R-:W-:Y:S03]  /*5050*/  @!P2 IMAD.MOV.U32 R0, RZ, 0x20, RZ ;  /* 0x00000020ff00a824 */ /* 0x000fe600078e00ff */
[----:B------:R-:W-:Y:S01]  /*5060*/  UIMAD UR11, UR40, UR6, UR11 ;  /* 0x00000006280b72a4 */ /* 0x000fe2000f8e020b */
[----:B------:R-:W-:Y:S01]  /*5070*/  @!P2 IMAD.MOV.U32 R0, RZ, 0x400, R0 ;  /* 0x00000400ff00a824 */ /* 0x000fe200078e0000 */
[----:B------:R-:W-:Y:S02]  /*5080*/  UMOV UR4, UR5 ;  /* 0x0000000500047c82 */ /* 0x000fe40008000000 */
[----:B------:R-:W-:Y:S04]  /*5090*/  USHF.R.U32.HI UR4, URZ, UR45, UR4 ;  /* 0x0000002dff047299 */ /* 0x000fe80008011604 */
[----:B------:R-:W-:Y:S02]  /*50a0*/  USEL UR13, UR12, UR4, !UP0 ;  /* 0x000000040c0d7287 */ /* 0x000fe4000c000000 */
[----:B------:R-:W-:Y:S02]  /*50b0*/  UISETP.NE.AND UP0, UPT, UR46, 0x1, UPT ;  /* 0x000000012e00788c */ /* 0x000fe4000bf05270 */
[----:B------:R-:W-:Y:S07]  /*50c0*/  UIMAD.WIDE.U32 UR4, UR13, UR47, URZ ;  /* 0x0000002f0d0472a5 */ /* 0x000fee000f8e00ff */
[----:B------:R-:W-:Y:S02]  /*50d0*/  UMOV UR4, UR5 ;  /* 0x0000000500047c82 */ /* 0x000fe40008000000 */
[----:B-1----:R-:W-:Y:S04]  /*50e0*/  USHF.R.U32.HI UR4, URZ, UR49, UR4 ;  /* 0x00000031ff047299 */ /* 0x002fe80008011604 */
[----:B------:R-:W-:Y:S02]  /*50f0*/  USEL UR14, UR13, UR4, !UP0 ;  /* 0x000000040d0e7287 */ /* 0x000fe4000c000000 */
[----:B------:R-:W-:Y:S02]  /*5100*/  UIADD3 UR4, UPT, UPT, -UR13, URZ, URZ ;  /* 0x000000ff0d047290 */ /* 0x000fe4000fffe1ff */
[----:B------:R-:W-:Y:S02]  /*5110*/  UIADD3 UR5, UPT, UPT, -UR14, URZ, URZ ;  /* 0x000000ff0e057290 */ /* 0x000fe4000fffe1ff */
[----:B------:R-:W-:Y:S02]  /*5120*/  UIMAD UR12, UR43, UR4, UR12 ;  /* 0x000000042b0c72a4 */ /* 0x000fe4000f8e020c */
[----:B------:R-:W-:Y:S01]  /*5130*/  UIMAD UR13, UR46, UR5, UR13 ;  /* 0x000000052e0d72a4 */ /* 0x000fe2000f8e020d */
[----:B---3--:R-:W-:Y:S11]  /*5140*/  @!P1 BRA `(.L_x_82) ;  /* 0x0000003800909947 */ /* 0x008ff60003800000 */
.L_x_166:
[----:B------:R-:W3:Y:S01]  /*5150*/  S2UR UR50, SR_CgaCtaId ;  /* 0x00000000003279c3 */ /* 0x000ee20000008800 */
[----:B------:R-:W-:Y:S01]  /*5160*/  @!P2 R2UR UR4, R0 ;  /* 0x000000000004a2ca */ /* 0x000fe200000e0000 */
[----:B------:R-:W-:Y:S01]  /*5170*/  VOTEU.ALL UP0, P2 ;  /* 0x0000000000ff7886 */ /* 0x000fe20001000000 */
[----:B-1----:R-:W-:Y:S02]  /*5180*/  @!P2 IADD3 R2, P1, PT, R12, 0x680, RZ ;  /* 0x000006800c02a810 */ /* 0x002fe40007f3e0ff */
[----:B------:R-:W-:Y:S02]  /*5190*/  @P0 SHF.R.U32.HI R4, RZ, 0x10, R5 ;  /* 0x00000010ff040819 */ /* 0x000fe40000011605 */
[----:B------:R-:W-:Y:S01]  /*51a0*/  @!P2 R2UR UR6, R2 ;  /* 0x000000000206a2ca */ /* 0x000fe200000e0000 */
[----:B------:R-:W-:Y:S01]  /*51b0*/  @!P2 IMAD.X R0, RZ, RZ, R13, P1 ;  /* 0x000000ffff00a224 */ /* 0x000fe200008e060d */
[----:B------:R-:W-:Y:S01]  /*51c0*/  @!UP0 ULEA UR5, UR26, UR24, 0xd ;  /* 0x000000181a058291 */ /* 0x000fe2000f8e68ff */
[----:B------:R-:W-:Y:S03]  /*51d0*/  @P0 R2UR UR53, R4 ;  /* 0x00000000043502ca */ /* 0x000fe600000e0000 */
[----:B------:R-:W-:Y:S02]  /*51e0*/  @!UP0 UIADD3 UR8, UPT, UPT, UR5, 0x400, URZ ;  /* 0x0000040005088890 */ /* 0x000fe4000fffe0ff */
[----:B------:R-:W-:Y:S01]  /*51f0*/  @!UP0 UPRMT UR22, UR4, 0x5410, URZ ;  /* 0x0000541004168896 */ /* 0x000fe200080000ff */
[----:B------:R-:W-:Y:S01]  /*5200*/  @!P2 R2UR UR4, R0 ;  /* 0x000000000004a2ca */ /* 0x000fe200000e0000 */
[----:B------:R-:W-:Y:S01]  /*5210*/  UIADD3 UR5, UPT, UPT, UR26, 0x1, URZ ;  /* 0x000000011a057890 */ /* 0x000fe2000fffe0ff */
[----:B------:R-:W-:Y:S02]  /*5220*/  @!P2 IMAD.MOV.U32 R0, RZ, RZ, 0x2000 ;  /* 0x00002000ff00a424 */ /* 0x000fe400078e00ff */
[----:B------:R-:W-:Y:S01]  /*5230*/  IMAD.U32 R14, RZ, RZ, UR6 ;  /* 0x00000006ff0e7e24 */ /* 0x000fe2000f8e00ff */
[----:B------:R-:W-:Y:S04]  /*5240*/  UISETP.NE.AND UP0, UPT, UR5, 0x3, UPT ;  /* 0x000000030500788c */ /* 0x000fe8000bf05270 */
[----:B------:R-:W-:Y:S01]  /*5250*/  @!P2 R2UR UR20, R14 ;  /* 0x000000000e14a2ca */ /* 0x000fe200000e0000 */
[----:B------:R-:W-:Y:S02]  /*5260*/  USEL UR5, UR5, URZ, UP0 ;  /* 0x000000ff05057287 */ /* 0x000fe40008000000 */
[----:B------:R-:W-:Y:S01]  /*5270*/  USEL UR23, URZ, 0x1, UP0 ;  /* 0x00000001ff177887 */ /* 0x000fe20008000000 */
[----:B------:R-:W-:Y:S01]  /*5280*/  IMAD.U32 R15, RZ, RZ, UR4 ;  /* 0x00000004ff0f7e24 */ /* 0x000fe2000f8e00ff */
[----:B------:R-:W-:Y:S01]  /*5290*/  UIADD3 UR4, UPT, UPT, UR7, 0xc0, URZ ;  /* 0x000000c007047890 */ /* 0x000fe2000fffe0ff */
[----:B------:R-:W-:Y:S03]  /*52a0*/  VOTEU.ALL UP0, P2 ;  /* 0x0000000000ff7886 */ /* 0x000fe60001000000 */
[----:B------:R-:W-:Y:S01]  /*52b0*/  @!P2 R2UR UR21, R15 ;  /* 0x000000000f15a2ca */ /* 0x000fe200000e0000 */
[----:B---3--:R-:W-:Y:S01]  /*52c0*/  UPRMT UR6, UR50, 0x654, UR4 ;  /* 0x0000065432067896 */ /* 0x008fe20008000004 */
[----:B------:R-:W-:Y:S01]  /*52d0*/  LOP3.LUT R10, R10, UR23, RZ, 0x3c, !PT ;  /* 0x000000170a0a7c12 */ /* 0x000fe2000f8e3cff */
[----:B------:R-:W-:Y:S01]  /*52e0*/  @!UP0 UMOV UR9, UR4 ;  /* 0x0000000400098c82 */ /* 0x000fe20008000000 */
[----:B------:R-:W-:Y:S01]  /*52f0*/  @!UP0 UMOV UR10, UR25 ;  /* 0x00000019000a8c82 */ /* 0x000fe20008000000 */
[----:B------:R-:W-:Y:S01]  /*5300*/  ULEA UR4, UR5, UR24, 0x3 ;  /* 0x0000001805047291 */ /* 0x000fe2000f8e18ff */
[----:B------:R-:W-:Y:S07]  /*5310*/  SHF.L.U32 R9, R10, 0x1f, RZ ;  /* 0x0000001f0a097819 */ /* 0x000fee00000006ff */
[----:B------:R1:W-:Y:S01]  /*5320*/  @!UP0 UTMALDG.5D.IM2COL [UR8], [UR20], UR22 ;  /* 0x00000008140083b4 */ /* 0x0003e20008060016 */
[----:B------:R1:W-:Y:S01]  /*5330*/  @!P2 SYNCS.ARRIVE.TRANS64.RED.A0TR RZ, [UR7+0xc0], R0 ;  /* 0x0000c000ffffa9a7 */ /* 0x0003e20008300407 */
[----:B------:R-:W-:Y:S01]  /*5340*/  SYNCS.ARRIVE.TRANS64.RED.A1T0 RZ, [UR6], RZ ;  /* 0x000000ffffff79a7 */ /* 0x000fe20008100406 */
[----:B------:R-:W3:Y:S02]  /*5350*/  SYNCS.PHASECHK.TRANS64.TRYWAIT P1, [UR4+0xd8], R9 ;  /* 0x0000d809ff0075a7 */ /* 0x000ee40008021104 */
[----:B-1-3--:R-:W-:Y:S05]  /*5360*/  @!P1 BRA `(.L_x_83) ;  /* 0x0000003800209947 */ /* 0x00afea0003800000 */
.L_x_168:
[----:B------:R-:W3:Y:S01]  /*5370*/  S2UR UR50, SR_CgaCtaId ;  /* 0x00000000003279c3 */ /* 0x000ee20000008800 */
[----:B------:R-:W-:Y:S01]  /*5380*/  UIADD3 UR6, UPT, UPT, UR5, 0x1, URZ ;  /* 0x0000000105067890 */ /* 0x000fe2000fffe0ff */
[----:B-1----:R-:W-:Y:S01]  /*5390*/  @!P2 IMAD.MOV.U32 R0, RZ, 0x20, RZ ;  /* 0x00000020ff00a824 */ /* 0x002fe200078e00ff */
[----:B------:R-:W-:Y:S01]  /*53a0*/  UPLOP3.LUT UP4, UPT, UPT, UPT, UPT, 0x80, 0x8 ;  /* 0x000000000008789c */ /* 0x000fe20003f8f070 */
[----:B------:R-:W-:Y:S01]  /*53b0*/  @!P2 IADD3 R2, P0, PT, R12, 0x680, RZ ;  /* 0x000006800c02a810 */ /* 0x000fe20007f1e0ff */
[----:B------:R-:W-:Y:S01]  /*53c0*/  UISETP.NE.AND UP0, UPT, UR6, 0x3, UPT ;  /* 0x000000030600788c */ /* 0x000fe2000bf05270 */
[----:B------:R-:W-:Y:S01]  /*53d0*/  @!P2 IMAD.MOV.U32 R0, RZ, 0x400, R0 ;  /* 0x00000400ff00a824 */ /* 0x000fe200078e0000 */
[----:B------:R-:W-:Y:S02]  /*53e0*/  R2UR UR23, R64 ;  /* 0x00000000401772ca */ /* 0x000fe400000e0000 */
[----:B------:R-:W-:Y:S01]  /*53f0*/  USEL UR26, UR6, URZ, UP0 ;  /* 0x000000ff061a7287 */ /* 0x000fe20008000000 */
[----:B------:R-:W-:Y:S01]  /*5400*/  R2UR UR22, R65 ;  /* 0x00000000411672ca */ /* 0x000fe200000e0000 */
[----:B------:R-:W-:Y:S01]  /*5410*/  USEL UR21, URZ, 0x1, UP0 ;  /* 0x00000001ff157887 */ /* 0x000fe20008000000 */
[----:B------:R-:W-:Y:S01]  /*5420*/  @!P2 R2UR UR6, R0 ;  /* 0x000000000006a2ca */ /* 0x000fe200000e0000 */
[----:B------:R-:W-:Y:S01]  /*5430*/  VOTEU.ALL UP0, P2 ;  /* 0x0000000000ff7886 */ /* 0x000fe20001000000 */
[----:B------:R-:W-:Y:S01]  /*5440*/  @!P2 IMAD.X R0, RZ, RZ, R13, P0 ;  /* 0x000000ffff00a224 */ /* 0x000fe200000e060d */
[----:B------:R-:W-:Y:S02]  /*5450*/  LOP3.LUT R8, R8, 0x1, RZ, 0x3c, !PT ;  /* 0x0000000108087812 */ /* 0x000fe400078e3cff */
[----:B------:R-:W-:Y:S01]  /*5460*/  LOP3.LUT R10, R10, UR21, RZ, 0x3c, !PT ;  /* 0x000000150a0a7c12 */ /* 0x000fe2000f8e3cff */
[----:B------:R-:W-:Y:S02]  /*5470*/  @!UP0 ULEA UR5, UR5, UR24, 0xd ;  /* 0x0000001805058291 */ /* 0x000fe4000f8e68ff */
[----:B------:R-:W-:Y:S02]  /*5480*/  @!UP0 UIADD3 UR10, UPT, UPT, UR25, 0x20, URZ ;  /* 0x00000020190a8890 */ /* 0x000fe4000fffe0ff */
[----:B------:R-:W-:Y:S02]  /*5490*/  @!UP0 UIADD3 UR8, UPT, UPT, UR5, 0x400, URZ ;  /* 0x0000040005088890 */ /* 0x000fe4000fffe0ff */
[----:B------:R-:W-:Y:S01]  /*54a0*/  UIADD3 UR23, UPT, UPT, UR15, UR23, URZ ;  /* 0x000000170f177290 */ /* 0x000fe2000fffe0ff */
[----:B------:R-:W-:Y:S01]  /*54b0*/  @!P2 R2UR UR5, R0 ;  /* 0x000000000005a2ca */ /* 0x000fe200000e0000 */
[----:B------:R-:W-:Y:S01]  /*54c0*/  @!UP0 UPRMT UR20, UR6, 0x5410, URZ ;  /* 0x0000541006148896 */ /* 0x000fe200080000ff */
[----:B------:R-:W-:Y:S01]  /*54d0*/  @!P2 R2UR UR6, R2 ;  /* 0x000000000206a2ca */ /* 0x000fe200000e0000 */
[----:B------:R-:W-:Y:S01]  /*54e0*/  VOTEU.ALL UP0, P2 ;  /* 0x0000000000ff7886 */ /* 0x000fe20001000000 */
[----:B------:R-:W-:Y:S09]  /*54f0*/  UIADD3 UR51, UPT, UPT, UR16, UR22, URZ ;  /* 0x0000001610337290 */ /* 0x000ff2000fffe0ff */
[----:B------:R-:W-:Y:S01]  /*5500*/  IMAD.U32 R5, RZ, RZ, UR5 ;  /* 0x00000005ff057e24 */ /* 0x000fe2000f8e00ff */
[----:B------:R-:W-:Y:S01]  /*5510*/  UIADD3 UR5, UPT, UPT, UR4, 0xc0, URZ ;  /* 0x000000c004057890 */ /* 0x000fe2000fffe0ff */
[----:B------:R-:W-:Y:S03]  /*5520*/  IMAD.U32 R4, RZ, RZ, UR6 ;  /* 0x00000006ff047e24 */ /* 0x000fe6000f8e00ff */
[----:B------:R-:W-:Y:S02]  /*5530*/  @!P2 R2UR UR7, R5 ;  /* 0x000000000507a2ca */ /* 0x000fe400000e0000 */
[----:B------:R-:W-:Y:S01]  /*5540*/  @!P2 R2UR UR6, R4 ;  /* 0x000000000406a2ca */ /* 0x000fe200000e0000 */
[----:B------:R-:W-:Y:S01]  /*5550*/  @!UP0 UMOV UR9, UR5 ;  /* 0x0000000500098c82 */ /* 0x000fe20008000000 */
[----:B---3--:R-:W-:Y:S11]  /*5560*/  UPRMT UR5, UR50, 0x654, UR5 ;  /* 0x0000065432057896 */ /* 0x008ff60008000005 */
[----:B------:R3:W-:Y:S01]  /*5570*/  @!UP0 UTMALDG.5D.IM2COL [UR8], [UR6], UR20 ;  /* 0x00000008060083b4 */ /* 0x0007e20008060014 */
[----:B------:R3:W-:Y:S01]  /*5580*/  @!P2 SYNCS.ARRIVE.TRANS64.RED.A0TR RZ, [UR4+0xc0], R3 ;  /* 0x0000c003ffffa9a7 */ /* 0x0007e20008300404 */
[----:B------:R-:W-:Y:S01]  /*5590*/  SYNCS.ARRIVE.TRANS64.RED.A1T0 RZ, [UR5], RZ ;  /* 0x000000ffffff79a7 */ /* 0x000fe20008100405 */
[----:B------:R-:W-:Y:S05]  /*55a0*/  BRA.U UP2, `(.L_x_84) ;  /* 0xfffffff102907547 */ /* 0x000fea000b83ffff */
[----:B------:R-:W-:Y:S01]  /*55b0*/  UIADD3 UR24, UPT, UPT, UR24, 0xd8, URZ ;  /* 0x000000d818187890 */ /* 0x000fe2000fffe0ff */
[----:B---3--:R-:W-:-:S03]  /*55c0*/  SHF.L.U32 R3, R10, 0x1f, RZ ;  /* 0x0000001f0a037819 */ /* 0x008fc600000006ff */
[----:B------:R-:W-:-:S09]  /*55d0*/  ULEA UR4, UR26, UR24, 0x3 ;  /* 0x000000181a047291 */ /* 0x000fd2000f8e18ff */
[----:B------:R-:W1:Y:S02]  /*55e0*/  SYNCS.PHASECHK.TRANS64.TRYWAIT P0, [UR4], R3 ;  /* 0x00000003ff0075a7 */ /* 0x000e640008001104 */
[----:B-1----:R-:W-:Y:S05]  /*55f0*/  @!P0 BRA `(.L_x_85) ;  /* 0x0000003400948947 */ /* 0x002fea0003800000 */
.L_x_170:
        /* <DEDUP_REMOVED lines=9> */
.L_x_172:
        /* <DEDUP_REMOVED lines=8> */
.L_x_87:
[----:B-1----:R1:W3:Y:S02]  /*5710*/  SYNCS.PHASECHK.TRANS64.TRYWAIT P0, [R0+URZ], R3 ;  /* 0x00000003000075a7 */ /* 0x0022e400080011ff */
[----:B---3--:R-:W-:Y:S05]  /*5720*/  @!P0 NANOSLEEP.SYNCS 0x989680 ;  /* 0x009896800000895d */ /* 0x008fea0003900000 */
[----:B------:R-:W3:Y:S02]  /*5730*/  @!P0 SYNCS.PHASECHK.TRANS64 P0, [R0+URZ], R3 ;  /* 0x00000003000085a7 */ /* 0x000ee400080010ff */
[----:B--23--:R-:W-:Y:S05]  /*5740*/  @P0 EXIT ;  /* 0x000000000000094d */ /* 0x00cfea0003800000 */
[----:B------:R-:W-:Y:S05]  /*5750*/  BRA `(.L_x_87) ;  /* 0xfffffffc00ec7947 */ /* 0x000fea000383ffff */
.L_x_75:
[----:B------:R-:W-:-:S06]  /*5760*/  UISETP.GE.AND UP0, UPT, UR18, 0x4, UPT ;  /* 0x000000041200788c */ /* 0x000fcc000bf06270 */
[----:B------:R-:W-:-:S13]  /*5770*/  PLOP3.LUT P0, PT, PT, PT, UP0, 0x80, 0x8 ;  /* 0x000000000008781c */ /* 0x000fda0003f0f008 */
[----:B-1----:R-:W-:Y:S05]  /*5780*/  @!P0 EXIT ;  /* 0x000000000000894d */ /* 0x002fea0003800000 */
[----:B------:R-:W1:Y:S08]  /*5790*/  S2UR UR4, SR_CgaCtaId ;  /* 0x00000000000479c3 */ /* 0x000e700000008800 */
[----:B------:R-:W-:Y:S01]  /*57a0*/  BAR.SYNC.DEFER_BLOCKING 0x6, 0xa0 ;  /* 0x0182800000007b1d */ /* 0x000fe20000010000 */
[C---:B------:R-:W-:Y:S01]  /*57b0*/  IMAD.SHL.U32 R4, R59.reuse, 0x20, RZ ;  /* 0x000000203b047824 */ /* 0x040fe200078e00ff */
[----:B------:R-:W-:Y:S01]  /*57c0*/  SHF.R.U32.HI R7, RZ, 0x2, R59 ;  /* 0x00000002ff077819 */ /* 0x000fe2000001163b */
[C---:B------:R-:W-:Y:S01]  /*57d0*/  IMAD.SHL.U32 R58, R59.reuse, 0x4, RZ ;  /* 0x000000043b3a7824 */ /* 0x040fe200078e00ff */
[C---:B------:R-:W-:Y:S01]  /*57e0*/  R2P PR, R59.reuse, 0x6 ;  /* 0x000000063b007804 */ /* 0x040fe20000000000 */
[C---:B------:R-:W-:Y:S01]  /*57f0*/  IMAD.SHL.U32 R5, R59.reuse, 0x10, RZ ;  /* 0x000000103b057824 */ /* 0x040fe200078e00ff */
[----:B------:R-:W-:Y:S01]  /*5800*/  UMOV UR49, 0x400 ;  /* 0x0000040000317882 */ /* 0x000fe20000000000 */
[C---:B------:R-:W-:Y:S01]  /*5810*/  LOP3.LUT R3, R4.reuse, 0xe0, RZ, 0xc0, !PT ;  /* 0x000000e004037812 */ /* 0x040fe200078ec0ff */
[----:B------:R-:W2:Y:S01]  /*5820*/  LDC.64 R54, c[0x0][0x9b0] ;  /* 0x00026c00ff367b82 */ /* 0x000ea20000000a00 */
[----:B------:R-:W-:Y:S01]  /*5830*/  LOP3.LUT R4, R4, 0x100, RZ, 0xc0, !PT ;  /* 0x0000010004047812 */ /* 0x000fe200078ec0ff */
[----:B------:R-:W-:Y:S01]  /*5840*/  IMAD.U32 R23, R59, 0x10000, RZ ;  /* 0x000100003b177824 */ /* 0x000fe200078e00ff */
[----:B------:R-:W-:Y:S01]  /*5850*/  LOP3.LUT R58, R3, 0x1c, R58, 0xf8, !PT ;  /* 0x0000001c033a7812 */ /* 0x000fe200078ef83a */
[----:B------:R-:W-:Y:S01]  /*5860*/  IMAD.MOV.U32 R68, RZ, RZ, 0x8 ;  /* 0x00000008ff447424 */ /* 0x000fe200078e00ff */
[----:B------:R-:W-:Y:S01]  /*5870*/  LOP3.LUT R5, R4, 0x600, R5, 0xf8, !PT ;  /* 0x0000060004057812 */ /* 0x000fe200078ef805 */
[----:B------:R-:W-:Y:S01]  /*5880*/  IMAD.MOV.U32 R67, RZ, RZ, 0x10 ;  /* 0x00000010ff437424 */ /* 0x000fe200078e00ff */
[----:B------:R-:W-:Y:S01]  /*5890*/  LOP3.LUT R58, R58, 0x4, R7, 0x78, !PT ;  /* 0x000000043a3a7812 */ /* 0x000fe200078e7807 */
[----:B------:R-:W3:Y:S01]  /*58a0*/  LDC.64 R52, c[0x0][0x9a8] ;  /* 0x00026a00ff347b82 */ /* 0x000ee20000000a00 */
[----:B------:R-:W-:Y:S01]  /*58b0*/  LOP3.LUT R59, R59, 0x60, RZ, 0xc0, !PT ;  /* 0x000000603b3b7812 */ /* 0x000fe200078ec0ff */
[----:B------:R-:W-:Y:S01]  /*58c0*/  IMAD.MOV.U32 R22, RZ, RZ, RZ ;  /* 0x000000ffff167224 */ /* 0x000fe200078e00ff */
[----:B------:R-:W-:-:S02]  /*58d0*/  LOP3.LUT R58, R5, R58, RZ, 0xfc, !PT ;  /* 0x0000003a053a7212 */ /* 0x000fc400078efcff */
[----:B------:R-:W-:Y:S02]  /*58e0*/  CS2R R56, SRZ ;  /* 0x0000000000387805 */ /* 0x000fe4000001ff00 */
[----:B------:R-:W-:Y:S01]  /*58f0*/  LOP3.LUT R23, R23, 0x600000, RZ, 0xc0, !PT ;  /* 0x0060000017177812 */ /* 0x000fe200078ec0ff */
[----:B------:R-:W4:Y:S01]  /*5900*/  LDCU UR63, c[0x0][0x370] ;  /* 0x00006e00ff3f77ac */ /* 0x000f220008000800 */
[----:B------:R-:W-:Y:S02]  /*5910*/  SEL R68, R68, 0xfffffff8, !P1 ;  /* 0xfffffff844447807 */ /* 0x000fe40004800000 */
[----:B------:R-:W-:Y:S01]  /*5920*/  SEL R67, R67, 0xfffffff0, !P2 ;  /* 0xfffffff043437807 */ /* 0x000fe20005000000 */
[----:B-1----:R-:W-:Y:S01]  /*5930*/  ULEA UR49, UR4, UR49, 0x18 ;  /* 0x0000003104317291 */ /* 0x002fe2000f8ec0ff */
[----:B------:R-:W1:Y:S01]  /*5940*/  LDCU.64 UR4, c[0x0][0x990] ;  /* 0x00013200ff0477ac */ /* 0x000e620008000a00 */
[----:B------:R-:W2:Y:S07]  /*5950*/  LDCU UR48, c[0x0][0xc0c] ;  /* 0x00018180ff3077ac */ /* 0x000eae0008000800 */
[----:B------:R-:W4:Y:S01]  /*5960*/  LDS R2, [UR49+0x150] ;  /* 0x00015031ff027984 */ /* 0x000f220008000800 */
[----:B------:R-:W2:Y:S01]  /*5970*/  LDCU UR38, c[0x0][0xc30] ;  /* 0x00018600ff2677ac */ /* 0x000ea20008000800 */
[----:B------:R-:W2:Y:S01]  /*5980*/  LDCU.64 UR60, c[0x0][0x988] ;  /* 0x00013100ff3c77ac */ /* 0x000ea20008000a00 */
[----:B------:R-:W2:Y:S01]  /*5990*/  LDCU.64 UR46, c[0x0][0xc28] ;  /* 0x00018500ff2e77ac */ /* 0x000ea20008000a00 */
[----:B-1----:R-:W-:Y:S01]  /*59a0*/  IMAD.U32 R63, RZ, RZ, UR4 ;  /* 0x00000004ff3f7e24 */ /* 0x002fe2000f8e00ff */
[----:B------:R-:W-:Y:S01]  /*59b0*/  UIADD3 UR4, UPT, UPT, UR49, 0x400, URZ ;  /* 0x0000040031047890 */ /* 0x000fe2000fffe0ff */
[----:B------:R-:W-:Y:S01]  /*59c0*/  IMAD.U32 R62, RZ, RZ, UR5 ;  /* 0x00000005ff3e7e24 */ /* 0x000fe2000f8e00ff */
[----:B------:R-:W1:Y:S04]  /*59d0*/  LDCU.128 UR56, c[0x0][0xc10] ;  /* 0x00018200ff3877ac */ /* 0x000e680008000c00 */
[----:B------:R-:W-:Y:S01]  /*59e0*/  IMAD.U32 R0, RZ, RZ, UR4 ;  /* 0x00000004ff007e24 */ /* 0x000fe2000f8e00ff */
[----:B------:R-:W1:Y:S01]  /*59f0*/  LDCU UR62, c[0x0][0x374] ;  /* 0x00006e80ff3e77ac */ /* 0x000e620008000800 */
[----:B------:R-:W-:Y:S01]  /*5a00*/  UMOV UR55, 0x1 ;  /* 0x0000000100377882 */ /* 0x000fe20000000000 */
[----:B------:R-:W-:Y:S01]  /*5a10*/  UMOV UR50, URZ ;  /* 0x000000ff00327c82 */ /* 0x000fe20008000000 */
[----:B------:R-:W-:Y:S01]  /*5a20*/  UMOV UR54, URZ ;  /* 0x000000ff00367c82 */ /* 0x000fe20008000000 */
[----:B------:R-:W-:Y:S01]  /*5a30*/  UMOV UR52, URZ ;  /* 0x000000ff00347c82 */ /* 0x000fe20008000000 */
[C---:B----4-:R-:W-:Y:S01]  /*5a40*/  VIADD R3, R2.reuse, 0x40 ;  /* 0x0000004002037836 */ /* 0x050fe20000000000 */
[----:B------:R-:W-:-:S04]  /*5a50*/  LOP3.LUT R2, R2, 0xffff, RZ, 0xc0, !PT ;  /* 0x0000ffff02027812 */ /* 0x000fc800078ec0ff */
[----:B------:R-:W-:-:S05]  /*5a60*/  LOP3.LUT R3, R3, 0xffff, RZ, 0xc0, !PT ;  /* 0x0000ffff03037812 */ /* 0x000fca00078ec0ff */
[----:B-123--:R4:W-:Y:S02]  /*5a70*/  STL.64 [R1], R2 ;  /* 0x0000000201007387 */ /* 0x00e9e40000100a00 */
.L_x_118:
[----:B----4-:R-:W-:Y:S04]  /*5a80*/  SHF.L.U32 R3, R56, 0x1f, RZ ;  /* 0x0000001f38037819 */ /* 0x010fe800000006ff */
[----:B-1----:R-:W1:Y:S02]  /*5a90*/  SYNCS.PHASECHK.TRANS64.TRYWAIT P0, [UR49+0x100], R3 ;  /* 0x00010003ff0075a7 */ /* 0x002e640008001131 */
[----:B-1----:R-:W-:Y:S05]  /*5aa0*/  @!P0 BRA `(.L_x_88) ;  /* 0x0000003000988947 */ /* 0x002fea0003800000 */
.L_x_174:
[----:B------:R-:W2:Y:S01]  /*5ab0*/  LDS.128 R4, [UR49+0x140] ;  /* 0x00014031ff047984 */ /* 0x000ea20008000c00 */
[----:B------:R-:W-:Y:S01]  /*5ac0*/  UIADD3 UR4, UPT, UPT, UR49, 0x108, URZ ;  /* 0x0000010831047890 */ /* 0x000fe2000fffe0ff */
[----:B------:R-:W-:Y:S01]  /*5ad0*/  IMAD R2, R22, 0x4, R1 ;  /* 0x0000000416027824 */ /* 0x000fe200078e0201 */
[----:B------:R-:W-:Y:S01]  /*5ae0*/  UISETP.GE.AND UP0, UPT, UR39, 0x1, UPT ;  /* 0x000000012700788c */ /* 0x000fe2000bf06270 */
[----:B------:R-:W-:Y:S01]  /*5af0*/  @!PT LDS RZ, [RZ] ;  /* 0x00000000fffff984 */ /* 0x000fe20000000800 */
[----:B------:R-:W-:Y:S01]  /*5b00*/  @!PT LDS RZ, [RZ] ;  /* 0x00000000fffff984 */ /* 0x000fe20000000800 */
[----:B------:R-:W-:Y:S01]  /*5b10*/  @!PT LDS RZ, [RZ] ;  /* 0x00000000fffff984 */ /* 0x000fe20000000800 */
[----:B------:R-:W-:Y:S01]  /*5b20*/  @!PT LDS RZ, [RZ] ;  /* 0x00000000fffff984 */ /* 0x000fe20000000800 */
[----:B------:R3:W-:Y:S06]  /*5b30*/  MEMBAR.ALL.CTA ;  /* 0x0000000000007992 */ /* 0x0007ec0000008000 */
[----:B---3--:R-:W3:Y:S01]  /*5b40*/  FENCE.VIEW.ASYNC.S ;  /* 0x00000000000073c6 */ /* 0x008ee20000000000 */
[----:B------:R-:W-:Y:S09]  /*5b50*/  UPRMT UR4, URZ, 0x654, UR4 ;  /* 0x00000654ff047896 */ /* 0x000ff20008000004 */
[----:B---3--:R-:W-:Y:S01]  /*5b60*/  SYNCS.ARRIVE.TRANS64.RED.A1T0 RZ, [UR4], RZ ;  /* 0x000000ffffff79a7 */ /* 0x008fe20008100404 */
[----:B------:R-:W5:Y:S01]  /*5b70*/  LDL R2, [R2] ;  /* 0x0000000002027983 */ /* 0x000f620000100800 */
[----:B--2---:R-:W-:Y:S11]  /*5b80*/  LOP3.LUT P0, RZ, R6, 0x1, RZ, 0xc0, !PT ;  /* 0x0000000106ff7812 */ /* 0x004ff6000780c0ff */
[----:B------:R-:W-:Y:S02]  /*5b90*/  @!UPT UIADD3 URZ, UPT, UPT, URZ, URZ, URZ ;  /* 0x000000fffffff290 */ /* 0x000fe4000fffe0ff */
[----:B------:R-:W-:Y:S01]  /*5ba0*/  VOTEU.ANY UP1, P0 ;  /* 0x0000000000ff7886 */ /* 0x000fe20000020100 */
[----:B------:R-:W-:Y:S01]  /*5bb0*/  PLOP3.LUT P0, PT, PT, PT, UP1, 0x80, 0x8 ;  /* 0x000000000008781c */ /* 0x000fe20003f0f018 */
[----:B------:R-:W-:Y:S06]  /*5bc0*/  UP2UR UR4, UPR, URZ, 0x2 ;  /* 0x00000002ff047883 */ /* 0x000fec0008000000 */
[----:B------:R-:W-:Y:S06]  /*5bd0*/  IMAD.U32 R75, RZ, RZ, UR4 ;  /* 0x00000004ff4b7e24 */ /* 0x000fec000f8e00ff */
[----:B-1----:R-:W-:Y:S02]  /*5be0*/  @P0 MOV R3, R4 ;  /* 0x0000000400030202 */ /* 0x002fe40000000f00 */
[----:B------:R-:W-:Y:S02]  /*5bf0*/  @P0 LOP3.LUT R0, R5, 0xffff, RZ, 0xc0, !PT ;  /* 0x0000ffff05000812 */ /* 0x000fe400078ec0ff */
[----:B------:R-:W-:Y:S02]  /*5c00*/  @P0 R2UR UR5, R3 ;  /* 0x00000000030502ca */ /* 0x000fe400000e0000 */
[----:B------:R-:W-:Y:S11]  /*5c10*/  @P0 R2UR UR4, R0 ;  /* 0x00000000000402ca */ /* 0x000ff600000e0000 */
[----:B------:R-:W-:Y:S02]  /*5c20*/  @UP1 UMOV UR37, UR5 ;  /* 0x0000000500251c82 */ /* 0x000fe40008000000 */
[----:B------:R-:W-:Y:S01]  /*5c30*/  @UP1 UMOV UR36, UR4 ;  /* 0x0000000400241c82 */ /* 0x000fe20008000000 */
[----:B------:R-:W-:Y:S05]  /*5c40*/  BRA.U !UP0, `(.L_x_89) ;  /* 0x0000000108cc7547 */ /* 0x000fea000b800000 */
[----:B------:R-:W1:Y:S01]  /*5c50*/  LDCU UR9, c[0x0][0xc20] ;  /* 0x00018400ff0977ac */ /* 0x000e620008000800 */
[----:B------:R-:W-:Y:S02]  /*5c60*/  UIMAD.WIDE.U32 UR4, UR62, UR59, URZ ;  /* 0x0000003b3e0472a5 */ /* 0x000fe4000f8e00ff */
[----:B------:R-:W-:Y:S02]  /*5c70*/  UIMAD.WIDE.U32 UR6, UR63, UR56, URZ ;  /* 0x000000383f0672a5 */ /* 0x000fe4000f8e00ff */
[----:B------:R-:W-:Y:S02]  /*5c80*/  UIMAD.WIDE.U32 UR10, UR36, UR59, URZ ;  /* 0x0000003b240a72a5 */ /* 0x000fe4000f8e00ff */
[----:B------:R-:W-:Y:S02]  /*5c90*/  UISETP.NE.AND UP0, UPT, UR58, 0x1, UPT ;  /* 0x000000013a00788c */ /* 0x000fe4000bf05270 */
[----:B------:R-:W-:Y:S02]  /*5ca0*/  UISETP.NE.AND UP1, UPT, UR48, 0x1, UPT ;  /* 0x000000013000788c */ /* 0x000fe4000bf25270 */
[----:B------:R-:W-:Y:S02]  /*5cb0*/  UISETP.NE.AND UP2, UPT, UR39, 0x1, UPT ;  /* 0x000000012700788c */ /* 0x000fe4000bf45270 */
[----:B------:R-:W-:Y:S01]  /*5cc0*/  UIMAD.WIDE.U32 UR12, UR37, UR56, URZ ;  /* 0x00000038250c72a5 */ /* 0x000fe2000f8e00ff */
[----:B------:R-:W-:Y:S01]  /*5cd0*/  UMOV UR4, UR5 ;  /* 0x0000000500047c82 */ /* 0x000fe20008000000 */
[----:B------:R-:W-:Y:S01]  /*5ce0*/  UMOV UR6, UR11 ;  /* 0x0000000b00067c82 */ /* 0x000fe20008000000 */
[----:B-1----:R-:W-:Y:S03]  /*5cf0*/  USHF.R.U32.HI UR8, URZ, UR9, UR4 ;  /* 0x00000009ff087299 */ /* 0x002fe60008011604 */
[----:B------:R-:W-:Y:S02]  /*5d00*/  UMOV UR4, UR7 ;  /* 0x0000000700047c82 */ /* 0x000fe40008000000 */
[----:B------:R-:W-:Y:S02]  /*5d10*/  USHF.R.U32.HI UR5, URZ, UR57, UR4 ;  /* 0x00000039ff057299 */ /* 0x000fe40008011604 */
[----:B------:R-:W-:Y:S02]  /*5d20*/  USEL UR4, UR62, UR8, !UP0 ;  /* 0x000000083e047287 */ /* 0x000fe4000c000000 */
[----:B------:R-:W-:Y:S02]  /*5d30*/  USHF.R.U32.HI UR8, URZ, UR9, UR6 ;  /* 0x00000009ff087299 */ /* 0x000fe40008011606 */
[----:B------:R-:W-:Y:S02]  /*5d40*/  UIMAD.WIDE.U32 UR6, UR4, UR46, URZ ;  /* 0x0000002e040672a5 */ /* 0x000fe4000f8e00ff */
[----:B------:R-:W-:Y:S02]  /*5d50*/  USEL UR9, UR63, UR5, !UP1 ;  /* 0x000000053f097287 */ /* 0x000fe4000c800000 */
[----:B------:R-:W-:Y:S02]  /*5d60*/  USEL UR8, UR36, UR8, !UP0 ;  /* 0x0000000824087287 */ /* 0x000fe4000c000000 */
[----:B------:R-:W-:Y:S01]  /*5d70*/  UIMAD.WIDE.U32 UR10, UR9, UR46, URZ ;  /* 0x0000002e090a72a5 */ /* 0x000fe2000f8e00ff */
[----:B------:R-:W-:Y:S01]  /*5d80*/  UMOV UR6, UR7 ;  /* 0x0000000700067c82 */ /* 0x000fe20008000000 */
[----:B------:R-:W-:Y:S01]  /*5d90*/  UMOV UR5, UR13 ;  /* 0x0000000d00057c82 */ /* 0x000fe20008000000 */
[----:B------:R-:W-:Y:S02]  /*5da0*/  @UP2 USHF.R.U32.HI UR4, URZ, UR47, UR6 ;  /* 0x0000002fff042299 */ /* 0x000fe40008011606 */
[----:B------:R-:W-:Y:S02]  /*5db0*/  USHF.R.U32.HI UR5, URZ, UR57, UR5 ;  /* 0x00000039ff057299 */ /* 0x000fe40008011605 */
[----:B------:R-:W-:Y:S02]  /*5dc0*/  UIMAD UR4, UR39, UR4, URZ ;  /* 0x00000004270472a4 */ /* 0x000fe4000f8e02ff */
[----:B------:R-:W-:Y:S02]  /*5dd0*/  USEL UR5, UR37, UR5, !UP1 ;  /* 0x0000000525057287 */ /* 0x000fe4000c800000 */
[----:B------:R-:W-:Y:S01]  /*5de0*/  UISETP.GE.AND UP0, UPT, UR8, UR4, UPT ;  /* 0x000000040800728c */ /* 0x000fe2000bf06270 */
[----:B------:R-:W-:Y:S01]  /*5df0*/  UMOV UR6, UR11 ;  /* 0x0000000b00067c82 */ /* 0x000fe20008000000 */
[----:B------:R-:W-:Y:S02]  /*5e00*/  UIMAD.WIDE.U32 UR10, UR8, UR46, URZ ;  /* 0x0000002e080a72a5 */ /* 0x000fe4000f8e00ff */
[----:B------:R-:W-:Y:S04]  /*5e10*/  @UP2 USHF.R.U32.HI UR9, URZ, UR47, UR6 ;  /* 0x0000002fff092299 */ /* 0x000fe80008011606 */
[----:B------:R-:W-:Y:S01]  /*5e20*/  UIMAD UR6, UR39, UR9, URZ ;  /* 0x00000009270672a4 */ /* 0x000fe2000f8e02ff */
[----:B------:R-:W-:Y:S03]  /*5e30*/  UMOV UR4, UR11 ;  /* 0x0000000b00047c82 */ /* 0x000fe60008000000 */
[----:B------:R-:W-:Y:S02]  /*5e40*/  UISETP.GE.OR UP0, UPT, UR5, UR6, UP0 ;  /* 0x000000060500728c */ /* 0x000fe40008706670 */
[----:B------:R-:W-:Y:S02]  /*5e50*/  USHF.R.U32.HI UR4, URZ, UR47, UR4 ;  /* 0x0000002fff047299 */ /* 0x000fe40008011604 */
[----:B------:R-:W-:Y:S02]  /*5e60*/  UIMAD.WIDE.U32 UR6, UR5, UR46, URZ ;  /* 0x0000002e050672a5 */ /* 0x000fe4000f8e00ff */
[----:B------:R-:W-:Y:S02]  /*5e70*/  USEL UR11, UR8, UR4, !UP2 ;  /* 0x00000004080b7287 */ /* 0x000fe4000d000000 */
[----:B------:R-:W-:Y:S02]  /*5e80*/  UIADD3 UR6, UPT, UPT, -UR5, URZ, URZ ;  /* 0x000000ff05067290 */ /* 0x000fe4000fffe1ff */
[----:B------:R-:W-:Y:S02]  /*5e90*/  UIADD3 UR10, UPT, UPT, -UR11, URZ, URZ ;  /* 0x000000ff0b0a7290 */ /* 0x000fe4000fffe1ff */
[----:B------:R-:W-:Y:S02]  /*5ea0*/  UIMAD UR6, UR48, UR6, UR37 ;  /* 0x00000006300672a4 */ /* 0x000fe4000f8e0225 */
[----:B------:R-:W-:Y:S01]  /*5eb0*/  UIMAD UR10, UR39, UR10, UR8 ;  /* 0x0000000a270a72a4 */ /* 0x000fe2000f8e0208 */
[----:B------:R-:W-:Y:S01]  /*5ec0*/  @!UP0 UMOV UR4, UR7 ;  /* 0x0000000700048c82 */ /* 0x000fe20008000000 */
[----:B------:R-:W-:Y:S02]  /*5ed0*/  UIADD3 UR7, UPT, UPT, -UR8, URZ, URZ ;  /* 0x000000ff08077290 */ /* 0x000fe4000fffe1ff */
[----:B------:R-:W-:Y:S04]  /*5ee0*/  @!UP0 USHF.R.U32.HI UR4, URZ, UR47, UR4 ;  /* 0x0000002fff048299 */ /* 0x000fe80008011604 */
[----:B------:R-:W-:Y:S04]  /*5ef0*/  @!UP0 USEL UR4, UR5, UR4, !UP2 ;  /* 0x0000000405048287 */ /* 0x000fe8000d000000 */
[----:B------:R-:W-:Y:S02]  /*5f00*/  @!UP0 UIMAD UR9, UR9, UR10, UR4 ;  /* 0x0000000a090982a4 */ /* 0x000fe4000f8e0204 */
[----:B------:R-:W-:Y:S02]  /*5f10*/  @!UP0 UIADD3 UR10, UPT, UPT, UR11, -UR4, URZ ;  /* 0x800000040b0a8290 */ /* 0x000fe4000fffe0ff */
[----:B------:R-:W-:Y:S02]  /*5f20*/  UIMAD UR4, UR58, UR7, UR36 ;  /* 0x000000073a0472a4 */ /* 0x000fe4000f8e0224 */
[----:B------:R-:W-:Y:S03]  /*5f30*/  @!UP0 UIMAD UR8, UR10, UR39, UR5 ;  /* 0x000000270a0882a4 */ /* 0x000fe6000f8e0205 */
[----:B------:R-:W-:Y:S02]  /*5f40*/  @!UP0 UMOV UR5, UR9 ;  /* 0x0000000900058c82 */ /* 0x000fe40008000000 */
[----:B------:R-:W-:Y:S02]  /*5f50*/  UIMAD UR37, UR5, UR48, UR6 ;  /* 0x00000030052572a4 */ /* 0x000fe4000f8e0206 */
[----:B------:R-:W-:Y:S11]  /*5f60*/  UIMAD UR36, UR8, UR58, UR4 ;  /* 0x0000003a082472a4 */ /* 0x000ff6000f8e0204 */
[----:B------:R-:W-:Y:S01]  /*5f70*/  @!UPT UIADD3 URZ, UPT, UPT, URZ, URZ, URZ ;  /* 0x000000fffffff290 */ /* 0x000fe2000fffe0ff */
.L_x_89:
[----:B------:R-:W-:Y:S01]  /*5f80*/  UISETP.NE.AND UP0, UPT, UR38, 0x1, UPT ;  /* 0x000000012600788c */ /* 0x000fe2000bf05270 */
[----:B------:R-:W-:Y:S01]  /*5f90*/  @P0 SHF.R.U32.HI R4, RZ, 0x10, R5 ;  /* 0x00000010ff040819 */ /* 0x000fe20000011605 */
[----:B------:R-:W-:Y:S01]  /*5fa0*/  USHF.L.U32 UR41, UR23, 0x6, URZ ;  /* 0x0000000617297899 */ /* 0x000fe200080006ff */
[----:B------:R-:W-:Y:S02]  /*5fb0*/  R2UR UR11, R69 ;  /* 0x00000000450b72ca */ /* 0x000fe400000e0000 */
[----:B------:R-:W-:Y:S06]  /*5fc0*/  @P0 R2UR UR11, R4 ;  /* 0x00000000040b02ca */ /* 0x000fec00000e0000 */
[----:B------:R-:W1:Y:S07]  /*5fd0*/  @!UP0 LDCU.128 UR12, c[0x0][0xc10] ;  /* 0x00018200ff0c87ac */ /* 0x000e6e0008000c00 */
[----:B------:R-:W-:Y:S01]  /*5fe0*/  IMAD.U32 R69, RZ, RZ, UR11 ;  /* 0x0000000bff457e24 */ /* 0x000fe2000f8e00ff */
[----:B------:R-:W2:Y:S01]  /*5ff0*/  @!UP0 LDCU UR5, c[0x0][0xc0c] ;  /* 0x00018180ff0587ac */ /* 0x000ea20008000800 */
[----:B------:R-:W3:Y:S01]  /*6000*/  @!UP0 LDCU UR10, c[0x0][0xc20] ;  /* 0x00018400ff0a87ac */ /* 0x000ee20008000800 */
[----:B------:R-:W-:Y:S02]  /*6010*/  UIADD3 UR11, UPT, UPT, UR49, 0x400, URZ ;  /* 0x00000400310b7890 */ /* 0x000fe4000fffe0ff */
[----:B-1----:R-:W-:Y:S02]  /*6020*/  UIMAD.WIDE.U32 UR8, UR37, UR12, URZ ;  /* 0x0000000c250872a5 */ /* 0x002fe4000f8e00ff */
[----:B------:R-:W-:Y:S02]  /*6030*/  UIMAD.WIDE.U32 UR6, UR36, UR15, URZ ;  /* 0x0000000f240672a5 */ /* 0x000fe4000f8e00ff */
[----:B------:R-:W-:Y:S03]  /*6040*/  @!UP0 UISETP.NE.AND UP1, UPT, UR14, 0x1, UPT ;  /* 0x000000010e00888c */ /* 0x000fe6000bf25270 */
[----:B------:R-:W-:Y:S01]  /*6050*/  @!UP0 UMOV UR4, UR9 ;  /* 0x0000000900048c82 */ /* 0x000fe20008000000 */
[----:B--2---:R-:W-:Y:S02]  /*6060*/  @!UP0 UISETP.NE.AND UP2, UPT, UR5, 0x1, UPT ;  /* 0x000000010500888c */ /* 0x004fe4000bf45270 */
[----:B------:R-:W-:Y:S01]  /*6070*/  @!UP0 USHF.R.U32.HI UR4, URZ, UR13, UR4 ;  /* 0x0000000dff048299 */ /* 0x000fe20008011604 */
[----:B------:R-:W-:Y:S02]  /*6080*/  @!UP0 UMOV UR6, UR7 ;  /* 0x0000000700068c82 */ /* 0x000fe40008000000 */
[----:B---3--:R-:W-:Y:S02]  /*6090*/  @!UP0 USHF.R.U32.HI UR6, URZ, UR10, UR6 ;  /* 0x0000000aff068299 */ /* 0x008fe40008011606 */
[----:B------:R-:W-:Y:S02]  /*60a0*/  @!UP0 USEL UR7, UR37, UR4, !UP2 ;  /* 0x0000000425078287 */ /* 0x000fe4000d000000 */
[----:B------:R-:W-:Y:S04]  /*60b0*/  @!UP0 USEL UR6, UR36, UR6, !UP1 ;  /* 0x0000000624068287 */ /* 0x000fe8000c800000 */
[----:B------:R-:W-:Y:S02]  /*60c0*/  @!UP0 UIADD3 UR4, UPT, UPT, -UR7, UR6, URZ ;  /* 0x0000000607048290 */ /* 0x000fe4000fffe1ff */
[----:B------:R-:W-:Y:S02]  /*60d0*/  @!UP0 UIADD3 UR6, UPT, UPT, UR7, -UR6, URZ ;  /* 0x8000000607068290 */ /* 0x000fe4000fffe0ff */
[----:B------:R-:W-:Y:S02]  /*60e0*/  @!UP0 UIMAD UR37, UR4, UR5, UR37 ;  /* 0x00000005042582a4 */ /* 0x000fe4000f8e0225 */
[----:B------:R-:W-:Y:S02]  /*60f0*/  @!UP0 UIMAD UR36, UR6, UR14, UR36 ;  /* 0x0000000e062482a4 */ /* 0x000fe4000f8e0224 */
[----:B------:R-:W-:Y:S09]  /*6100*/  ULOP3.LUT UP0, URZ, UR11, 0x3f0, URZ, 0xc0, !UPT ;  /* 0x000003f00bff7892 */ /* 0x000ff2000f80c0ff */
[----:B------:R-:W-:Y:S05]  /*6110*/  BRA.U !UP0, `(.L_x_90) ;  /* 0x00000001087c7547 */ /* 0x000fea000b800000 */
[----:B------:R-:W1:Y:S01]  /*6120*/  LDCU.64 UR8, c[0x4][0x80] ;  /* 0x01001000ff0877ac */ /* 0x000e620008000a00 */
[----:B------:R-:W-:Y:S01]  /*6130*/  MOV R16, 0x0 ;  /* 0x0000000000107802 */ /* 0x000fe20000000f00 */
[----:B------:R-:W-:Y:S02]  /*6140*/  HFMA2 R12, -RZ, RZ, 0, 5.9604644775390625e-08 ;  /* 0x00000001ff0c7431 */ /* 0x000fe400000001ff */
[----:B------:R-:W-:Y:S01]  /*6150*/  IMAD.MOV.U32 R8, RZ, RZ, 0x70 ;  /* 0x00000070ff087424 */ /* 0x000fe200078e00ff */
[----:B------:R2:W3:Y:S01]  /*6160*/  LDC.64 R14, c[0x4][R16] ;  /* 0x01000000100e7b82 */ /* 0x0004e20000000a00 */
[----:B------:R-:W4:Y:S01]  /*6170*/  LDCU.64 UR6, c[0x4][0x88] ;  /* 0x01001100ff0677ac */ /* 0x000f220008000a00 */
[----:B------:R-:W-:Y:S01]  /*6180*/  IMAD.MOV.U32 R13, RZ, RZ, RZ ;  /* 0x000000ffff0d7224 */ /* 0x000fe200078e00ff */
[----:B------:R-:W2:Y:S01]  /*6190*/  LDCU.64 UR4, c[0x4][0x8] ;  /* 0x01000100ff0477ac */ /* 0x000ea20008000a00 */
[----:B-1----:R-:W-:Y:S01]  /*61a0*/  MOV R5, UR9 ;  /* 0x0000000900057c02 */ /* 0x002fe20008000f00 */
[----:B------:R-:W-:Y:S01]  /*61b0*/  IMAD.U32 R4, RZ, RZ, UR8 ;  /* 0x00000008ff047e24 */ /* 0x000fe2000f8e00ff */
[----:B----4-:R-:W-:Y:S01]  /*61c0*/  MOV R7, UR7 ;  /* 0x0000000700077c02 */ /* 0x010fe20008000f00 */
[----:B------:R-:W-:Y:S01]  /*61d0*/  IMAD.U32 R6, RZ, RZ, UR6 ;  /* 0x00000006ff067e24 */ /* 0x000fe2000f8e00ff */
[----:B--2---:R-:W-:Y:S01]  /*61e0*/  MOV R11, UR5 ;  /* 0x00000005000b7c02 */ /* 0x004fe20008000f00 */
[----:B------:R-:W-:Y:S02]  /*61f0*/  IMAD.U32 R10, RZ, RZ, UR4 ;  /* 0x00000004ff0a7e24 */ /* 0x000fe4000f8e00ff */
[----:B------:R-:W-:Y:S07]  /*6200*/  LEPC R20, `(.L_x_91) ;  /* 0x000000001014794e */ /* 0x000fee0000000000 */
[----:B---3-5:R-:W-:Y:S05]  /*6210*/  CALL.ABS.NOINC R14 ;  /* 0x000000000e007343 */ /* 0x028fea0003c00000 */
.L_x_91:
[----:B------:R-:W1:Y:S01]  /*6220*/  LDCU.64 UR8, c[0x4][0x80] ;  /* 0x01001000ff0877ac */ /* 0x000e620008000a00 */
[----:B------:R-:W2:Y:S01]  /*6230*/  LDC.64 R16, c[0x4][R16] ;  /* 0x0100000010107b82 */ /* 0x000ea20000000a00 */
[----:B------:R-:W-:Y:S02]  /*6240*/  HFMA2 R12, -RZ, RZ, 0, 5.9604644775390625e-08 ;  /* 0x00000001ff0c7431 */ /* 0x000fe400000001ff */
[----:B------:R-:W-:Y:S02]  /*6250*/  IMAD.MOV.U32 R8, RZ, RZ, 0x70 ;  /* 0x00000070ff087424 */ /* 0x000fe400078e00ff */
[----:B------:R-:W-:Y:S01]  /*6260*/  IMAD.MOV.U32 R13, RZ, RZ, RZ ;  /* 0x000000ffff0d7224 */ /* 0x000fe200078e00ff */
[----:B------:R-:W3:Y:S01]  /*6270*/  LDCU.64 UR6, c[0x4][0x88] ;  /* 0x01001100ff0677ac */ /* 0x000ee20008000a00 */
[----:B------:R-:W4:Y:S01]  /*6280*/  LDCU.64 UR4, c[0x4][0x8] ;  /* 0x01000100ff0477ac */ /* 0x000f220008000a00 */
[----:B-1----:R-:W-:Y:S02]  /*6290*/  MOV R4, UR8 ;  /* 0x0000000800047c02 */ /* 0x002fe40008000f00 */
[----:B------:R-:W-:Y:S02]  /*62a0*/  MOV R5, UR9 ;  /* 0x0000000900057c02 */ /* 0x000fe40008000f00 */
[----:B---3--:R-:W-:Y:S01]  /*62b0*/  MOV R7, UR7 ;  /* 0x0000000700077c02 */ /* 0x008fe20008000f00 */
[----:B------:R-:W-:Y:S01]  /*62c0*/  IMAD.U32 R6, RZ, RZ, UR6 ;  /* 0x00000006ff067e24 */ /* 0x000fe2000f8e00ff */
[----:B----4-:R-:W-:Y:S01]  /*62d0*/  MOV R11, UR5 ;  /* 0x00000005000b7c02 */ /* 0x010fe20008000f00 */
[----:B------:R-:W-:Y:S02]  /*62e0*/  IMAD.U32 R10, RZ, RZ, UR4 ;  /* 0x00000004ff0a7e24 */ /* 0x000fe4000f8e00ff */
[----:B------:R-:W-:Y:S07]  /*62f0*/  LEPC R20, `(.L_x_90) ;  /* 0x000000001014794e */ /* 0x000fee0000000000 */
[----:B--2---:R-:W-:Y:S05]  /*6300*/  CALL.ABS.NOINC R16 ;  /* 0x0000000010007343 */ /* 0x004fea0003c00000 */
.L_x_90:
[----:B------:R-:W-:Y:S02]  /*6310*/  R2UR UR6, R66 ;  /* 0x00000000420672ca */ /* 0x000fe400000e0000 */
[----:B------:R-:W-:Y:S02]  /*6320*/  R2UR UR5, R63 ;  /* 0x000000003f0572ca */ /* 0x000fe400000e0000 */
[----:B------:R-:W-:Y:S02]  /*6330*/  R2UR UR4, R62 ;  /* 0x000000003e0472ca */ /* 0x000fe400000e0000 */
[----:B------:R-:W-:Y:S02]  /*6340*/  ISETP.NE.U32.AND P4, PT, R54, RZ, PT ;  /* 0x000000ff3600720c */ /* 0x000fe40003f85070 */
[----:B------:R-:W-:Y:S02]  /*6350*/  ISETP.NE.U32.AND P2, PT, RZ, UR60, PT ;  /* 0x0000003cff007c0c */ /* 0x000fe4000bf45070 */
[----:B------:R-:W-:Y:S02]  /*6360*/  ISETP.NE.AND.EX P4, PT, R55, RZ, PT, P4 ;  /* 0x000000ff3700720c */ /* 0x000fe40003f85340 */
[----:B------:R-:W-:Y:S01]  /*6370*/  ISETP.NE.AND.EX P2, PT, RZ, UR61, PT, P2 ;  /* 0x0000003dff007c0c */ /* 0x000fe2000bf45320 */
[----:B------:R-:W-:Y:S02]  /*6380*/  UISETP.NE.AND UP2, UPT, UR6, URZ, UPT ;  /* 0x000000ff0600728c */ /* 0x000fe4000bf45270 */
[----:B------:R-:W-:Y:S04]  /*6390*/  UISETP.NE.U32.AND UP0, UPT, UR5, URZ, UPT ;  /* 0x000000ff0500728c */ /* 0x000fe8000bf05070 */
[----:B------:R-:W-:Y:S01]  /*63a0*/  UISETP.NE.AND.EX UP1, UPT, UR4, URZ, UPT, UP0 ;  /* 0x000000ff0400728c */ /* 0x000fe2000bf25300 */
[----:B------:R-:W-:Y:S01]  /*63b0*/  PLOP3.LUT P1, PT, PT, PT, UP2, 0x80, 0x8 ;  /* 0x000000000008781c */ /* 0x000fe20003f2f028 */
[----:B------:R-:W-:Y:S03]  /*63c0*/  UPLOP3.LUT UP0, UPT, UPT, UPT, UPT, 0x40, 0x4 ;  /* 0x000000000004789c */ /* 0x000fe60003f0e870 */
[----:B------:R-:W-:Y:S06]  /*63d0*/  @UP2 UPLOP3.LUT UP0, UPT, UPT, UPT, UP1, 0x80, 0x8 ;  /* 0x000000000008289c */ /* 0x000fec0003f0f010 */
[----:B------:R-:W-:Y:S01]  /*63e0*/  PLOP3.LUT P0, PT, PT, PT, UP0, 0x80, 0x8 ;  /* 0x000000000008781c */ /* 0x000fe20003f0f008 */
[----:B------:R-:W-:Y:S01]  /*63f0*/  @!UPT UIADD3 URZ, UPT, UPT, URZ, URZ, URZ ;  /* 0x000000fffffff290 */ /* 0x000fe2000fffe0ff */
[----:B------:R-:W-:Y:S11]  /*6400*/  BRA.U !UP1, `(.L_x_92) ;  /* 0x0000000109407547 */ /* 0x000ff6000b800000 */
[----:B------:R-:W-:Y:S01]  /*6410*/  UISETP.NE.U32.AND UP0, UPT, UR60, URZ, UPT ;  /* 0x000000ff3c00728c */ /* 0x000fe2000bf05070 */
[----:B------:R-:W-:Y:S01]  /*6420*/  R2UR UR6, R63 ;  /* 0x000000003f0672ca */ /* 0x000fe200000e0000 */
[----:B------:R-:W1:Y:S01]  /*6430*/  LDCU.64 UR8, c[0x0][0x358] ;  /* 0x00006b00ff0877ac */ /* 0x000e620008000a00 */
[----:B------:R-:W-:Y:S02]  /*6440*/  HFMA2 R60, -RZ, RZ, 0, 5.9604644775390625e-08 ;  /* 0x00000001ff3c7431 */ /* 0x000fe400000001ff */
[----:B------:R-:W-:Y:S01]  /*6450*/  IMAD.MOV.U32 R0, RZ, RZ, 0x1 ;  /* 0x00000001ff007424 */ /* 0x000fe200078e00ff */
[----:B------:R-:W-:Y:S06]  /*6460*/  UISETP.NE.AND.EX UP0, UPT, UR61, URZ, UPT, UP0 ;  /* 0x000000ff3d00728c */ /* 0x000fec000bf05300 */
[----:B------:R-:W-:Y:S05]  /*6470*/  PLOP3.LUT P3, PT, PT, PT, UP0, 0x80, 0x8 ;  /* 0x000000000008781c */ /* 0x000fea0003f6f008 */
[----:B------:R-:W2:Y:S01]  /*6480*/  @UP0 LDCU.64 UR4, c[0x0][0x988] ;  /* 0x00013100ff0407ac */ /* 0x000ea20008000a00 */
[----:B------:R-:W-:Y:S07]  /*6490*/  @UP0 UIMAD UR6, UR53, UR6, URZ ;  /* 0x00000006350602a4 */ /* 0x000fee000f8e02ff */
[----:B------:R-:W-:Y:S01]  /*64a0*/  @!P3 PRMT R60, R0, 0x7610, R60 ;  /* 0x00007610003cb816 */ /* 0x000fe2000000003c */
[----:B--2---:R-:W-:Y:S06]  /*64b0*/  @UP0 UIMAD.WIDE UR4, UR6, 0x4, UR4 ;  /* 0x00000004060408a5 */ /* 0x004fec000f8e0204 */
[----:B------:R-:W-:Y:S02]  /*64c0*/  IMAD.U32 R4, RZ, RZ, UR4 ;  /* 0x00000004ff047e24 */ /* 0x000fe4000f8e00ff */
[----:B------:R-:W-:Y:S03]  /*64d0*/  IMAD.U32 R5, RZ, RZ, UR5 ;  /* 0x00000005ff057e24 */ /* 0x000fe6000f8e00ff */
[----:B------:R-:W2:Y:S02]  /*64e0*/  @!UP0 LDCU UR4, c[0x0][0x980] ;  /* 0x00013000ff0487ac */ /* 0x000ea40008000800 */
[----:B-1---5:R1:W5:Y:S02]  /*64f0*/  @P3 LDG.E R27, desc[UR8][R4.64] ;  /* 0x00000008041b3981 */ /* 0x022364000c1e1900 */
[----:B-12---:R-:W-:Y:S02]  /*6500*/  @!P3 MOV R27, UR4 ;  /* 0x00000004001bbc02 */ /* 0x006fe40008000f00 */
.L_x_92:
[----:B------:R-:W-:Y:S05]  /*6510*/  @!P4 BRA `(.L_x_93) ;  /* 0x000000000024c947 */ /* 0x000fea0003800000 */
[----:B------:R-:W-:Y:S01]  /*6520*/  ISETP.NE.U32.AND P3, PT, R52, RZ, PT ;  /* 0x000000ff3400720c */ /* 0x000fe20003f65070 */
[----:B------:R-:W1:Y:S03]  /*6530*/  LDCU.64 UR4, c[0x0][0x358] ;  /* 0x00006b00ff0477ac */ /* 0x000e660008000a00 */
[----:B------:R-:W-:Y:S11]  /*6540*/  ISETP.NE.AND.EX P3, PT, R53, RZ, PT, P3 ;  /* 0x000000ff3500720c */ /* 0x000ff60003f65330 */
[----:B------:R-:W-:Y:S02]  /*6550*/  @!UPT UIADD3 URZ, UPT, UPT, URZ, URZ, URZ ;  /* 0x000000fffffff290 */ /* 0x000fe4000fffe0ff */
[----:B------:R-:W2:Y:S01]  /*6560*/  @P3 LDC.64 R4, c[0x0][0x9a8] ;  /* 0x00026a00ff043b82 */ /* 0x000ea20000000a00 */
[----:B------:R-:W-:Y:S04]  /*6570*/  @P3 IMAD R0, R54, UR53, RZ ;  /* 0x0000003536003c24 */ /* 0x000fe8000f8e02ff */
[----:B--2---:R-:W-:Y:S05]  /*6580*/  @P3 IMAD.WIDE R4, R0, 0x4, R4 ;  /* 0x0000000400043825 */ /* 0x004fea00078e0204 */
[----:B-1---5:R1:W5:Y:S02]  /*6590*/  @P3 LDG.E R24, desc[UR4][R4.64] ;  /* 0x0000000404183981 */ /* 0x022364000c1e1900 */
[----:B-1----:R-:W2:Y:S02]  /*65a0*/  @!P3 LDC R24, c[0x0][0x9a0] ;  /* 0x00026800ff18bb82 */ /* 0x002ea40000000800 */
.L_x_93:
[----:B------:R-:W-:Y:S01]  /*65b0*/  ULOP3.LUT UR4, UR55, 0x1, URZ, 0x3c, !UPT ;  /* 0x0000000137047892 */ /* 0x000fe2000f8e3cff */
[----:B-----5:R-:W-:Y:S01]  /*65c0*/  FSETP.NEU.AND P3, PT, R27, RZ, PT ;  /* 0x000000ff1b00720b */ /* 0x020fe20003f6d000 */
[----:B------:R-:W1:Y:S01]  /*65d0*/  LDCU.128 UR8, c[0x0][0xb80] ;  /* 0x00017000ff0877ac */ /* 0x000e620008000c00 */
[----:B------:R-:W-:Y:S01]  /*65e0*/  SEL R5, RZ, 0xffffffff, P2 ;  /* 0xffffffffff057807 */ /* 0x000fe20001000000 */
[----:B------:R-:W-:Y:S01]  /*65f0*/  BSSY B1, `(.L_x_94) ;  /* 0x0000063000017945 */ /* 0x000fe20003800000 */
[----:B------:R-:W-:Y:S01]  /*6600*/  @P1 LOP3.LUT P2, RZ, R60, 0xff, RZ, 0xc0, !PT ;  /* 0x000000ff3cff1812 */ /* 0x000fe2000784c0ff */
[----:B------:R-:W-:Y:S01]  /*6610*/  IMAD.U32 R34, RZ, RZ, UR4 ;  /* 0x00000004ff227e24 */ /* 0x000fe2000f8e00ff */
[----:B------:R-:W-:Y:S01]  /*6620*/  @P1 SEL R4, RZ, 0xffffffff, P3 ;  /* 0xffffffffff041807 */ /* 0x000fe20001800000 */
[----:B------:R-:W-:Y:S01]  /*6630*/  IMAD.MOV.U32 R80, RZ, RZ, 0x1 ;  /* 0x00000001ff507424 */ /* 0x000fe200078e00ff */
[----:B------:R-:W-:Y:S01]  /*6640*/  LEA R79, R22, UR49, 0x3 ;  /* 0x00000031164f7c11 */ /* 0x000fe2000f8e18ff */
[----:B------:R-:W3:Y:S01]  /*6650*/  LDCU.128 UR16, c[0x0][0xb90] ;  /* 0x00017200ff1077ac */ /* 0x000ee20008000c00 */
[----:B------:R-:W-:Y:S01]  /*6660*/  @P0 SEL R4, R5, R4, !P2 ;  /* 0x0000000405040207 */ /* 0x000fe20005000000 */
[----:B------:R-:W-:Y:S01]  /*6670*/  IMAD.IADD R25, R23, 0x1, R2 ;  /* 0x0000000117197824 */ /* 0x000fe200078e0202 */
[----:B------:R-:W-:Y:S01]  /*6680*/  SHF.L.U32 R0, R57, 0x1f, RZ ;  /* 0x0000001f39007819 */ /* 0x000fe200000006ff */
[----:B------:R-:W-:Y:S01]  /*6690*/  IMAD.U32 R35, RZ, RZ, UR50 ;  /* 0x00000032ff237e24 */ /* 0x000fe2000f8e00ff */
[----:B------:R-:W-:Y:S02]  /*66a0*/  @P1 LOP3.LUT R4, R4, 0x1, RZ, 0xc0, !PT ;  /* 0x0000000104041812 */ /* 0x000fe400078ec0ff */
[----:B------:R-:W-:Y:S02]  /*66b0*/  CS2R R38, SRZ ;  /* 0x0000000000267805 */ /* 0x000fe4000001ff00 */
[----:B------:R-:W-:Y:S01]  /*66c0*/  PLOP3.LUT P2, PT, PT, PT, UP1, 0x80, 0x8 ;  /* 0x000000000008781c */ /* 0x000fe20003f4f018 */
[----:B------:R-:W-:Y:S01]  /*66d0*/  USHF.L.U32 UR12, UR51, 0x6, URZ ;  /* 0x00000006330c7899 */ /* 0x000fe200080006ff */
[----:B------:R-:W-:Y:S01]  /*66e0*/  ISETP.NE.U32.OR P5, PT, R4, 0x1, !P1 ;  /* 0x000000010400780c */ /* 0x000fe20004fa5470 */
[----:B------:R-:W-:Y:S01]  /*66f0*/  IMAD.U32 R4, RZ, RZ, UR50 ;  /* 0x00000032ff047e24 */ /* 0x000fe2000f8e00ff */
[----:B------:R-:W4:Y:S01]  /*6700*/  LDCU UR13, c[0x0][0xba0] ;  /* 0x00017400ff0d77ac */ /* 0x000f220008000800 */
[----:B------:R-:W-:Y:S02]  /*6710*/  LOP3.LUT P4, R74, R60, 0xff, RZ, 0xc0, !PT ;  /* 0x000000ff3c4a7812 */ /* 0x000fe4000788c0ff */
[----:B------:R-:W-:Y:S01]  /*6720*/  CS2R R36, SRZ ;  /* 0x0000000000247805 */ /* 0x000fe2000001ff00 */
[----:B------:R-:W-:Y:S01]  /*6730*/  IMAD.U32 R73, RZ, RZ, UR12 ;  /* 0x0000000cff497e24 */ /* 0x000fe2000f8e00ff */
[----:B------:R-:W-:Y:S02]  /*6740*/  LEA R3, R4, UR49, 0x3 ;  /* 0x0000003104037c11 */ /* 0x000fe4000f8e18ff */
[----:B------:R-:W-:Y:S02]  /*6750*/  CS2R R42, SRZ ;  /* 0x00000000002a7805 */ /* 0x000fe4000001ff00 */
[----:B------:R-:W-:Y:S02]  /*6760*/  SEL R4, RZ, 0xffffffff, P3 ;  /* 0xffffffffff047807 */ /* 0x000fe40001800000 */
[----:B------:R-:W-:Y:S02]  /*6770*/  CS2R R40, SRZ ;  /* 0x0000000000287805 */ /* 0x000fe4000001ff00 */
[----:B------:R-:W-:Y:S02]  /*6780*/  P2R R76, PR, RZ, 0x20 ;  /* 0x00000020ff4c7803 */ /* 0x000fe40000000000 */
[----:B------:R-:W-:Y:S02]  /*6790*/  CS2R R46, SRZ ;  /* 0x00000000002e7805 */ /* 0x000fe4000001ff00 */
[----:B------:R-:W-:Y:S02]  /*67a0*/  @P2 SEL R4, R5, R4, !P4 ;  /* 0x0000000405042207 */ /* 0x000fe40006000000 */
[----:B------:R-:W-:Y:S02]  /*67b0*/  CS2R R44, SRZ ;  /* 0x00000000002c7805 */ /* 0x000fe4000001ff00 */
[----:B------:R-:W-:Y:S02]  /*67c0*/  @P5 SHF.L.U32 R8, R34, 0x1f, RZ ;  /* 0x0000001f22085819 */ /* 0x000fe400000006ff */
[----:B------:R-:W-:Y:S02]  /*67d0*/  CS2R R50, SRZ ;  /* 0x0000000000327805 */ /* 0x000fe4000001ff00 */
[----:B------:R-:W-:Y:S02]  /*67e0*/  LOP3.LUT R4, R4, 0x1, RZ, 0xc0, !PT ;  /* 0x0000000104047812 */ /* 0x000fe400078ec0ff */
[----:B------:R-:W-:Y:S01]  /*67f0*/  CS2R R48, SRZ ;  /* 0x0000000000307805 */ /* 0x000fe2000001ff00 */
[----:B------:R-:W2:Y:S01]  /*6800*/  @P5 SYNCS.PHASECHK.TRANS64.TRYWAIT P1, [R3+URZ+0xc0], R8 ;  /* 0x0000c008030055a7 */ /* 0x000ea200080211ff */
[----:B-1----:R-:W-:Y:S02]  /*6810*/  UIMAD.WIDE.U32 UR4, UR12, UR9, URZ ;  /* 0x000000090c0472a5 */ /* 0x002fe4000f8e00ff */
[----:B------:R-:W-:Y:S02]  /*6820*/  UISETP.NE.AND UP0, UPT, UR8, 0x1, UPT ;  /* 0x000000010800788c */ /* 0x000fe4000bf05270 */
[----:B------:R-:W-:Y:S04]  /*6830*/  USHF.R.U32.HI UR5, URZ, UR10, UR5 ;  /* 0x0000000aff057299 */ /* 0x000fe80008011605 */
[----:B------:R-:W-:Y:S02]  /*6840*/  USEL UR5, UR12, UR5, !UP0 ;  /* 0x000000050c057287 */ /* 0x000fe4000c000000 */
[----:B------:R-:W-:Y:S02]  /*6850*/  UISETP.NE.AND UP0, UPT, UR11, 0x1, UPT ;  /* 0x000000010b00788c */ /* 0x000fe4000bf05270 */
[----:B---3--:R-:W-:Y:S02]  /*6860*/  UIMAD.WIDE.U32 UR6, UR5, UR16, URZ ;  /* 0x00000010050672a5 */ /* 0x008fe4000f8e00ff */
[----:B------:R-:W-:Y:S01]  /*6870*/  IMAD R6, RZ, RZ, -UR5 ;  /* 0x80000005ff067e24 */ /* 0x000fe2000f8e02ff */
[----:B------:R1:W3:Y:S01]  /*6880*/  SYNCS.PHASECHK.TRANS64.TRYWAIT P0, [R79+URZ+0x110], R0 ;  /* 0x000110004f0075a7 */ /* 0x0002e200080011ff */
[----:B------:R-:W-:Y:S02]  /*6890*/  IMAD.U32 R72, RZ, RZ, UR5 ;  /* 0x00000005ff487e24 */ /* 0x000fe4000f8e00ff */
[----:B------:R-:W-:Y:S01]  /*68a0*/  IMAD R73, R6, UR8, R73 ;  /* 0x0000000806497c24 */ /* 0x000fe2000f8e0249 */
[----:B------:R-:W-:Y:S02]  /*68b0*/  UMOV UR4, UR7 ;  /* 0x0000000700047c82 */ /* 0x000fe40008000000 */
[----:B------:R-:W-:Y:S04]  /*68c0*/  USHF.R.U32.HI UR4, URZ, UR17, UR4 ;  /* 0x00000011ff047299 */ /* 0x000fe80008011604 */
[----:B------:R-:W-:Y:S02]  /*68d0*/  USEL UR4, UR5, UR4, !UP0 ;  /* 0x0000000405047287 */ /* 0x000fe4000c000000 */
[----:B------:R-:W-:Y:S02]  /*68e0*/  UISETP.NE.AND UP0, UPT, UR18, 0x1, UPT ;  /* 0x000000011200788c */ /* 0x000fe4000bf05270 */
[----:B------:R-:W-:Y:S02]  /*68f0*/  UIMAD.WIDE.U32 UR6, UR4, UR19, URZ ;  /* 0x00000013040672a5 */ /* 0x000fe4000f8e00ff */
[----:B------:R-:W-:Y:S02]  /*6900*/  IMAD.U32 R71, RZ, RZ, UR4 ;  /* 0x00000004ff477e24 */ /* 0x000fe4000f8e00ff */
[----:B------:R-:W-:Y:S01]  /*6910*/  PLOP3.LUT P2, PT, PT, PT, UP0, 0x80, 0x8 ;  /* 0x000000000008781c */ /* 0x000fe20003f4f008 */
[----:B------:R-:W-:Y:S02]  /*6920*/  IMAD R7, RZ, RZ, -UR4 ;  /* 0x80000004ff077e24 */ /* 0x000fe4000f8e02ff */
[----:B------:R-:W-:Y:S01]  /*6930*/  UMOV UR6, UR7 ;  /* 0x0000000700067c82 */ /* 0x000fe20008000000 */
[----:B------:R-:W-:Y:S01]  /*6940*/  IMAD.U32 R70, RZ, RZ, UR4 ;  /* 0x00000004ff467e24 */ /* 0x000fe2000f8e00ff */
[----:B----4-:R-:W-:Y:S01]  /*6950*/  USHF.R.U32.HI UR6, URZ, UR13, UR6 ;  /* 0x0000000dff067299 */ /* 0x010fe20008011606 */
[----:B------:R-:W-:Y:S05]  /*6960*/  IMAD R72, R7, UR11, R72 ;  /* 0x0000000b07487c24 */ /* 0x000fea000f8e0248 */
[----:B------:R-:W-:Y:S02]  /*6970*/  SEL R71, R71, UR6, !P2 ;  /* 0x0000000647477c07 */ /* 0x000fe4000d000000 */
[----:B------:R-:W-:Y:S03]  /*6980*/  ISETP.NE.U32.AND P2, PT, R4, 0x1, PT ;  /* 0x000000010400780c */ /* 0x000fe60003f45070 */
[----:B------:R-:W-:Y:S01]  /*6990*/  IMAD.MOV R5, RZ, RZ, -R71 ;  /* 0x000000ffff057224 */ /* 0x000fe200078e0a47 */
[----:B------:R-:W-:Y:S03]  /*69a0*/  P2R R81, PR, RZ, 0x4 ;  /* 0x00000004ff517803 */ /* 0x000fe60000000000 */
[----:B------:R-:W-:Y:S01]  /*69b0*/  IMAD R70, R5, UR18, R70 ;  /* 0x0000001205467c24 */ /* 0x000fe2000f8e0246 */
[----:B--2---:R-:W-:Y:S01]  /*69c0*/  @P5 SEL R80, RZ, 0x1, !P1 ;  /* 0x00000001ff505807 */ /* 0x004fe20004800000 */
[----:B-1----:R-:W-:Y:S06]  /*69d0*/  @!P5 BRA `(.L_x_95) ;  /* 0x000000000090d947 */ /* 0x002fec0003800000 */
[----:B------:R-:W-:Y:S01]  /*69e0*/  HFMA2 R47, -RZ, RZ, 0, 0 ;  /* 0x00000000ff2f7431 */ /* 0x000fe200000001ff */
[----:B------:R-:W-:Y:S01]  /*69f0*/  ISETP.NE.AND P1, PT, R80, RZ, PT ;  /* 0x000000ff5000720c */ /* 0x000fe20003f25270 */
[----:B------:R-:W-:Y:S01]  /*6a00*/  IMAD.U32 R5, RZ, RZ, UR50 ;  /* 0x00000032ff057e24 */ /* 0x000fe2000f8e00ff */
[----:B------:R-:W-:Y:S11]  /*6a10*/  BSSY B0, `(.L_x_96) ;  /* 0x0000005000007945 */ /* 0x000ff60003800000 */
[----:B------:R-:W-:Y:S05]  /*6a20*/  @P1 BRA `(.L_x_97) ;  /* 0x00000000000c1947 */ /* 0x000fea0003800000 */
[----:B------:R-:W-:Y:S04]  /*6a30*/  SHF.L.U32 R2, R34, 0x1f, RZ ;  /* 0x0000001f22027819 */ /* 0x000fe800000006ff */
[----:B------:R-:W1:Y:S02]  /*6a40*/  SYNCS.PHASECHK.TRANS64.TRYWAIT P1, [R3+URZ+0xc0], R2 ;  /* 0x0000c002030075a7 */ /* 0x000e6400080211ff */
[----:B-1----:R-:W-:Y:S05]  /*6a50*/  @!P1 BRA `(.L_x_98) ;  /* 0x0000002000c49947 */ /* 0x002fea0003800000 */
.L_x_97:
[----:B------:R-:W-:Y:S05]  /*6a60*/  BSYNC B0 ;  /* 0x0000000000007941 */ /* 0x000fea0003800000 */
.L_x_96:
[----:B------:R-:W-:Y:S01]  /*6a70*/  ISETP.NE.AND P1, PT, R81, RZ, PT ;  /* 0x000000ff5100720c */ /* 0x000fe20003f25270 */
[----:B------:R-:W-:Y:S01]  /*6a80*/  IMAD.MOV.U32 R46, RZ, RZ, RZ ;  /* 0x000000ffff2e7224 */ /* 0x000fe200078e00ff */
[----:B------:R-:W-:Y:S02]  /*6a90*/  CS2R R44, SRZ ;  /* 0x00000000002c7805 */ /* 0x000fe4000001ff00 */
[----:B------:R-:W-:Y:S02]  /*6aa0*/  CS2R R50, SRZ ;  /* 0x0000000000327805 */ /* 0x000fe4000001ff00 */
[----:B------:R-:W-:Y:S02]  /*6ab0*/  CS2R R48, SRZ ;  /* 0x0000000000307805 */ /* 0x000fe4000001ff00 */
[----:B------:R-:W-:Y:S02]  /*6ac0*/  CS2R R42, SRZ ;  /* 0x00000000002a7805 */ /* 0x000fe4000001ff00 */
[----:B------:R-:W-:Y:S02]  /*6ad0*/  CS2R R40, SRZ ;  /* 0x0000000000287805 */ /* 0x000fe4000001ff00 */
[----:B------:R-:W-:Y:S02]  /*6ae0*/  CS2R R38, SRZ ;  /* 0x0000000000267805 */ /* 0x000fe4000001ff00 */
[----:B------:R-:W-:Y:S01]  /*6af0*/  CS2R R36, SRZ ;  /* 0x0000000000247805 */ /* 0x000fe2000001ff00 */
[----:B------:R-:W-:Y:S01]  /*6b00*/  @P1 IMAD R5, R5, 0x800, R58 ;  /* 0x0000080005051824 */ /* 0x000fe200078e023a */
[----:B------:R-:W-:Y:S05]  /*6b10*/  @P1 WARPSYNC.ALL ;  /* 0x0000000000001948 */ /* 0x000fea0003800000 */
[----:B------:R-:W-:Y:S01]  /*6b20*/  @P1 LEA R5, R5, UR49, 0x2 ;  /* 0x0000003105051c11 */ /* 0x000fe2000f8e10ff */
[----:B------:R-:W-:Y:S04]  /*6b30*/  UIADD3 UR4, UPT, UPT, UR50, 0x1, URZ ;  /* 0x0000000132047890 */ /* 0x000fe8000fffe0ff */
[----:B------:R2:W4:Y:S01]  /*6b40*/  @P1 LDSM.16.M88.4 R48, [R5+0x400] ;  /* 0x000400000530183b */ /* 0x0005220000000200 */
[----:B-1----:R-:W-:Y:S01]  /*6b50*/  @P1 VIADD R2, R5, 0x400 ;  /* 0x0000040005021836 */ /* 0x002fe20000000000 */
[----:B------:R-:W-:Y:S01]  /*6b60*/  UISETP.NE.AND UP0, UPT, UR4, 0x3, UPT ;  /* 0x000000030400788c */ /* 0x000fe2000bf05270 */
[C-C-:B------:R-:W-:Y:S02]  /*6b70*/  @P1 IMAD R3, R68.reuse, 0x4, R5.reuse ;  /* 0x0000000444031824 */ /* 0x140fe400078e0205 */
[C---:B------:R-:W-:Y:S01]  /*6b80*/  @P1 IMAD R7, R67.reuse, 0x4, R2 ;  /* 0x0000000443071824 */ /* 0x040fe200078e0202 */
[----:B------:R-:W-:Y:S01]  /*6b90*/  USEL UR5, URZ, 0x1, UP0 ;  /* 0x00000001ff057887 */ /* 0x000fe20008000000 */
[----:B------:R-:W-:Y:S01]  /*6ba0*/  @P1 IMAD R2, R67, 0x4, R5 ;  /* 0x0000000443021824 */ /* 0x000fe200078e0205 */
[----:B------:R2:W1:Y:S01]  /*6bb0*/  @P1 LDSM.16.M88.4 R44, [R3+0x400] ;  /* 0x00040000032c183b */ /* 0x0004620000000200 */
[----:B------:R-:W-:Y:S01]  /*6bc0*/  @P1 IMAD R4, R68, 0x4, R7 ;  /* 0x0000000444041824 */ /* 0x000fe200078e0207 */
[----:B------:R-:W-:Y:S02]  /*6bd0*/  USEL UR4, UR4, URZ, UP0 ;  /* 0x000000ff04047287 */ /* 0x000fe40008000000 */
[----:B------:R2:W1:Y:S01]  /*6be0*/  @P1 LDSM.16.M88.4 R40, [R2+0x400] ;  /* 0x000400000228183b */ /* 0x0004620000000200 */
[----:B------:R-:W-:Y:S03]  /*6bf0*/  LOP3.LUT R34, R34, UR5, RZ, 0x3c, !PT ;  /* 0x0000000522227c12 */ /* 0x000fe6000f8e3cff */
[----:B------:R2:W1:Y:S01]  /*6c00*/  @P1 LDSM.16.M88.4 R36, [R4] ;  /* 0x000000000424183b */ /* 0x0004620000000200 */
[----:B------:R-:W-:Y:S03]  /*6c10*/  IMAD.U32 R35, RZ, RZ, UR4 ;  /* 0x00000004ff237e24 */ /* 0x000fe6000f8e00ff */
.L_x_95:
[----:B------:R-:W-:Y:S05]  /*6c20*/  BSYNC B1 ;  /* 0x0000000000017941 */ /* 0x000fea0003800000 */
.L_x_94:
[----:B--2---:R-:W-:Y:S04]  /*6c30*/  SHF.R.U32.HI R2, RZ, 0x15, R25 ;  /* 0x00000015ff027819 */ /* 0x004fe80000011619 */
[----:B------:R-:W-:Y:S01]  /*6c40*/  LOP3.LUT P1, RZ, R2, 0x3, R61, 0x48, !PT ;  /* 0x0000000302ff7812 */ /* 0x000fe2000782483d */
[----:B------:R-:W-:Y:S01]  /*6c50*/  @!UPT UIADD3 URZ, UPT, UPT, URZ, URZ, URZ ;  /* 0x000000fffffff290 */ /* 0x000fe2000fffe0ff */
[----:B---3--:R-:W-:Y:S11]  /*6c60*/  @P0 BRA `(.L_x_99) ;  /* 0x0000000000080947 */ /* 0x008ff60003800000 */
[----:B------:R-:W2:Y:S02]  /*6c70*/  SYNCS.PHASECHK.TRANS64.TRYWAIT P0, [R79+URZ+0x110], R0 ;  /* 0x000110004f0075a7 */ /* 0x000ea400080011ff */
[----:B--2---:R-:W-:Y:S05]  /*6c80*/  @!P0 BRA `(.L_x_100) ;  /* 0x00000020004c8947 */ /* 0x004fea0003800000 */
.L_x_99:
[----:B------:R-:W-:Y:S05]  /*6c90*/  @!P1 BRA `(.L_x_101) ;  /* 0x0000000000409947 */ /* 0x000fea0003800000 */
[----:B------:R-:W3:Y:S01]  /*6ca0*/  LDCU.64 UR8, c[0x4][0x70] ;  /* 0x01000e00ff0877ac */ /* 0x000ee20008000a00 */
[----:B------:R-:W-:Y:S01]  /*6cb0*/  MOV R3, 0x0 ;  /* 0x0000000000037802 */ /* 0x000fe20000000f00 */
[----:B------:R-:W-:Y:S02]  /*6cc0*/  HFMA2 R12, -RZ, RZ, 0, 5.9604644775390625e-08 ;  /* 0x00000001ff0c7431 */ /* 0x000fe400000001ff */
[----:B------:R-:W-:Y:S02]  /*6cd0*/  IMAD.MOV.U32 R8, RZ, RZ, 0x192 ;  /* 0x00000192ff087424 */ /* 0x000fe400078e00ff */
[----:B------:R-:W-:Y:S01]  /*6ce0*/  IMAD.MOV.U32 R13, RZ, RZ, RZ ;  /* 0x000000ffff0d7224 */ /* 0x000fe200078e00ff */
[----:B------:R-:W5:Y:S01]  /*6cf0*/  LDCU.64 UR6, c[0x4][0x78] ;  /* 0x01000f00ff0677ac */ /* 0x000f620008000a00 */
[----:B------:R-:W1:Y:S01]  /*6d00*/  LDC.64 R2, c[0x4][R3] ;  /* 0x0100000003027b82 */ /* 0x000e620000000a00 */
[----:B------:R-:W2:Y:S01]  /*6d10*/  LDCU.64 UR4, c[0x4][0x10] ;  /* 0x01000200ff0477ac */ /* 0x000ea20008000a00 */
[----:B---3--:R-:W-:Y:S01]  /*6d20*/  MOV R5, UR9 ;  /* 0x0000000900057c02 */ /* 0x008fe20008000f00 */
[----:B------:R-:W-:Y:S01]  /*6d30*/  IMAD.U32 R4, RZ, RZ, UR8 ;  /* 0x00000008ff047e24 */ /* 0x000fe2000f8e00ff */
[----:B-----5:R-:W-:Y:S01]  /*6d40*/  MOV R7, UR7 ;  /* 0x0000000700077c02 */ /* 0x020fe20008000f00 */
[----:B------:R-:W-:Y:S01]  /*6d50*/  IMAD.U32 R6, RZ, RZ, UR6 ;  /* 0x00000006ff067e24 */ /* 0x000fe2000f8e00ff */
[----:B--2---:R-:W-:Y:S01]  /*6d60*/  MOV R11, UR5 ;  /* 0x00000005000b7c02 */ /* 0x004fe20008000f00 */
[----:B------:R-:W-:Y:S02]  /*6d70*/  IMAD.U32 R10, RZ, RZ, UR4 ;  /* 0x00000004ff0a7e24 */ /* 0x000fe4000f8e00ff */
[----:B------:R-:W-:Y:S07]  /*6d80*/  LEPC R20, `(.L_x_101) ;  /* 0x000000001014794e */ /* 0x000fee0000000000 */
[----:B-1--4-:R-:W-:Y:S05]  /*6d90*/  CALL.ABS.NOINC R2 ;  /* 0x0000000002007343 */ /* 0x012fea0003c00000 */
.L_x_101:
[----:B----4-:R-:W-:Y:S01]  /*6da0*/  LOP3.LUT R20, R48, 0xffffe000, RZ, 0xc0, !PT ;  /* 0xffffe00030147812 */ /* 0x010fe200078ec0ff */
[----:B------:R-:W-:Y:S05]  /*6db0*/  WARPSYNC.ALL ;  /* 0x0000000000007948 */ /* 0x000fea0003800000 */
[----:B------:R-:W-:Y:S01]  /*6dc0*/  R2UR UR4, R25 ;  /* 0x00000000190472ca */ /* 0x000fe200000e0000 */
[----:B------:R-:W-:Y:S01]  /*6dd0*/  IMAD.SHL.U32 R78, R67, 0x4, RZ ;  /* 0x00000004434e7824 */ /* 0x000fe200078e00ff */
[----:B------:R-:W-:Y:S01]  /*6de0*/  LOP3.LUT R21, R49, 0xffffe000, RZ, 0xc0, !PT ;  /* 0xffffe00031157812 */ /* 0x000fe200078ec0ff */
[----:B------:R-:W-:Y:S01]  /*6df0*/  IMAD.U32 R77, RZ, RZ, UR50 ;  /* 0x00000032ff4d7e24 */ /* 0x000fe2000f8e00ff */
[----:B------:R-:W-:Y:S01]  /*6e00*/  LOP3.LUT R26, R50, 0xffffe000, RZ, 0xc0, !PT ;  /* 0xffffe000321a7812 */ /* 0x000fe200078ec0ff */
[----:B------:R-:W-:Y:S01]  /*6e10*/  BSSY.RECONVERGENT B0, `(.L_x_102) ;  /* 0x000005d000007945 */ /* 0x000fe20003800200 */
[----:B------:R-:W-:Y:S01]  /*6e20*/  LOP3.LUT R32, R51, 0xffffe000, RZ, 0xc0, !PT ;  /* 0xffffe00033207812 */ /* 0x000fe200078ec0ff */
[----:B------:R-:W-:Y:S01]  /*6e30*/  IMAD R77, R77, 0x800, R58 ;  /* 0x000008004d4d7824 */ /* 0x000fe200078e023a */
[----:B-1----:R-:W-:Y:S02]  /*6e40*/  LOP3.LUT R33, R40, 0xffffe000, RZ, 0xc0, !PT ;  /* 0xffffe00028217812 */ /* 0x002fe400078ec0ff */
[----:B------:R-:W-:Y:S02]  /*6e50*/  ISETP.NE.AND P0, PT, R59, RZ, PT ;  /* 0x000000ff3b00720c */ /* 0x000fe40003f05270 */
[----:B------:R-:W-:Y:S01]  /*6e60*/  LEA R83, R77, UR49, 0x2 ;  /* 0x000000314d537c11 */ /* 0x000fe2000f8e10ff */
[----:B------:R-:W2:Y:S01]  /*6e70*/  LDTM.16dp128bit.x8 R4, tmem[UR4] ;  /* 0x00000004000479ee */ /* 0x000ea20008180000 */
[----:B------:R-:W-:Y:S02]  /*6e80*/  IMAD.SHL.U32 R77, R68, 0x4, RZ ;  /* 0x00000004444d7824 */ /* 0x000fe400078e00ff */
[--C-:B------:R-:W-:Y:S03]  /*6e90*/  IADD3 R82, PT, PT, R78, 0x400, R83.reuse ;  /* 0x000004004e527810 */ /* 0x100fe60007ffe053 */
[C---:B------:R-:W-:Y:S02]  /*6ea0*/  IADD3 R85, PT, PT, R77.reuse, 0x400, R83 ;  /* 0x000004004d557810 */ /* 0x040fe40007ffe053 */
[----:B------:R-:W-:Y:S02]  /*6eb0*/  IMAD.IADD R84, R77, 0x1, R82 ;  /* 0x000000014d547824 */ /* 0x000fe400078e0252 */
[C---:B--2---:R-:W-:Y:S01]  /*6ec0*/  FMUL R0, R24.reuse, R4 ;  /* 0x0000000418007220 */ /* 0x044fe20000400000 */
[C---:B------:R-:W-:Y:S01]  /*6ed0*/  FMUL R2, R24.reuse, R5 ;  /* 0x0000000518027220 */ /* 0x040fe20000400000 */
[C---:B------:R-:W-:Y:S01]  /*6ee0*/  FMUL R3, R24.reuse, R6 ;  /* 0x0000000618037220 */ /* 0x040fe20000400000 */
[----:B------:R-:W-:Y:S01]  /*6ef0*/  FMUL R7, R24, R7 ;  /* 0x0000000718077220 */ /* 0x000fe20000400000 */
[C---:B------:R-:W-:Y:S01]  /*6f00*/  FFMA R28, R27.reuse, R20, R0 ;  /* 0x000000141b1c7223 */ /* 0x040fe20000000000 */
[----:B------:R-:W-:Y:S01]  /*6f10*/  LOP3.LUT R20, R44, 0xffffe000, RZ, 0xc0, !PT ;  /* 0xffffe0002c147812 */ /* 0x000fe200078ec0ff */
[C---:B------:R-:W-:Y:S01]  /*6f20*/  FFMA R29, R27.reuse, R21, R2 ;  /* 0x000000151b1d7223 */ /* 0x040fe20000000002 */
[----:B------:R-:W-:Y:S01]  /*6f30*/  LOP3.LUT R21, R46, 0xffffe000, RZ, 0xc0, !PT ;  /* 0xffffe0002e157812 */ /* 0x000fe200078ec0ff */
[----:B------:R-:W-:Y:S01]  /*6f40*/  FFMA R30, R27, R26, R3 ;  /* 0x0000001a1b1e7223 */ /* 0x000fe20000000003 */
[----:B------:R-:W-:Y:S01]  /*6f50*/  LOP3.LUT R26, R45, 0xffffe000, RZ, 0xc0, !PT ;  /* 0xffffe0002d1a7812 */ /* 0x000fe200078ec0ff */
[C---:B------:R-:W-:Y:S01]  /*6f60*/  FMUL R4, R24.reuse, R8 ;  /* 0x0000000818047220 */ /* 0x040fe20000400000 */
[----:B------:R-:W-:Y:S01]  /*6f70*/  F2FP.TF32.F32.PACK_B R28, R28 ;  /* 0x0000001cff1c723e */ /* 0x000fe200024050ff */
[C---:B------:R-:W-:Y:S01]  /*6f80*/  FMUL R5, R24.reuse, R9 ;  /* 0x0000000918057220 */ /* 0x040fe20000400000 */
[----:B------:R-:W-:Y:S01]  /*6f90*/  F2FP.TF32.F32.PACK_B R29, R29 ;  /* 0x0000001dff1d723e */ /* 0x000fe200024050ff */
[C---:B------:R-:W-:Y:S01]  /*6fa0*/  FMUL R6, R24.reuse, R10 ;  /* 0x0000000a18067220 */ /* 0x040fe20000400000 */
[----:B------:R-:W-:Y:S01]  /*6fb0*/  F2FP.TF32.F32.PACK_B R30, R30 ;  /* 0x0000001eff1e723e */ /* 0x000fe200024050ff */
[----:B------:R-:W-:Y:S01]  /*6fc0*/  FFMA R31, R27, R32, R7 ;  /* 0x000000201b1f7223 */ /* 0x000fe20000000007 */
[----:B------:R-:W-:Y:S01]  /*6fd0*/  LOP3.LUT R32, R47, 0xffffe000, RZ, 0xc0, !PT ;  /* 0xffffe0002f207812 */ /* 0x000fe200078ec0ff */
[----:B------:R-:W-:Y:S01]  /*6fe0*/  FFMA R4, R27, R20, R4 ;  /* 0x000000141b047223 */ /* 0x000fe20000000004 */
[----:B------:R-:W-:Y:S01]  /*6ff0*/  LOP3.LUT R20, R41, 0xffffe000, RZ, 0xc0, !PT ;  /* 0xffffe00029147812 */ /* 0x000fe200078ec0ff */
[----:B------:R-:W-:Y:S01]  /*7000*/  FFMA R5, R27, R26, R5 ;  /* 0x0000001a1b057223 */ /* 0x000fe20000000005 */
[----:B------:R-:W-:Y:S01]  /*7010*/  LOP3.LUT R26, R43, 0xffffe000, RZ, 0xc0, !PT ;  /* 0xffffe0002b1a7812 */ /* 0x000fe200078ec0ff */
[----:B------:R-:W-:Y:S01]  /*7020*/  FMUL R11, R24, R11 ;  /* 0x0000000b180b7220 */ /* 0x000fe20000400000 */
[----:B------:R-:W-:Y:S01]  /*7030*/  F2FP.TF32.F32.PACK_B R31, R31 ;  /* 0x0000001fff1f723e */ /* 0x000fe200024050ff */
[C---:B------:R-:W-:Y:S01]  /*7040*/  FFMA R6, R27.reuse, R21, R6 ;  /* 0x000000151b067223 */ /* 0x040fe20000000006 */
[----:B------:R-:W-:Y:S01]  /*7050*/  LOP3.LUT R21, R42, 0xffffe000, RZ, 0xc0, !PT ;  /* 0xffffe0002a157812 */ /* 0x000fe200078ec0ff */
[C---:B------:R-:W-:Y:S01]  /*7060*/  FMUL R8, R24.reuse, R12 ;  /* 0x0000000c18087220 */ /* 0x040fe20000400000 */
[----:B------:R-:W-:Y:S01]  /*7070*/  F2FP.TF32.F32.PACK_B R4, R4 ;  /* 0x00000004ff04723e */ /* 0x000fe200024050ff */
[C---:B------:R-:W-:Y:S01]  /*7080*/  FMUL R9, R24.reuse, R13 ;  /* 0x0000000d18097220 */ /* 0x040fe20000400000 */
[----:B------:R-:W-:Y:S01]  /*7090*/  F2FP.TF32.F32.PACK_B R5, R5 ;  /* 0x00000005ff05723e */ /* 0x000fe200024050ff */
[----:B------:R1:W-:Y:S01]  /*70a0*/  STSM.16.M88.4 [R83+0x400], R28 ;  /* 0x0004001c53007844 */ /* 0x0003e20000000200 */
[----:B------:R-:W-:Y:S01]  /*70b0*/  F2FP.TF32.F32.PACK_B R6, R6 ;  /* 0x00000006ff06723e */ /* 0x000fe200024050ff */
[C---:B------:R-:W-:Y:S01]  /*70c0*/  FMUL R10, R24.reuse, R14 ;  /* 0x0000000e180a7220 */ /* 0x040fe20000400000 */
[C---:B------:R-:W-:Y:S01]  /*70d0*/  FFMA R7, R27.reuse, R32, R11 ;  /* 0x000000201b077223 */ /* 0x040fe2000000000b */
[----:B------:R-:W-:Y:S01]  /*70e0*/  FMUL R15, R24, R15 ;  /* 0x0000000f180f7220 */ /* 0x000fe20000400000 */
[C---:B------:R-:W-:Y:S01]  /*70f0*/  FFMA R8, R27.reuse, R33, R8 ;  /* 0x000000211b087223 */ /* 0x040fe20000000008 */
[----:B------:R-:W-:Y:S01]  /*7100*/  LOP3.LUT R33, R36, 0xffffe000, RZ, 0xc0, !PT ;  /* 0xffffe00024217812 */ /* 0x000fe200078ec0ff */
[C---:B------:R-:W-:Y:S01]  /*7110*/  FFMA R9, R27.reuse, R20, R9 ;  /* 0x000000141b097223 */ /* 0x040fe20000000009 */
[----:B------:R-:W-:Y:S01]  /*7120*/  FFMA R10, R27, R21, R10 ;  /* 0x000000151b0a7223 */ /* 0x000fe2000000000a */
[C---:B------:R-:W-:Y:S01]  /*7130*/  FMUL R12, R24.reuse, R16 ;  /* 0x00000010180c7220 */ /* 0x040fe20000400000 */
[----:B------:R-:W-:Y:S01]  /*7140*/  LOP3.LUT R20, R37, 0xffffe000, RZ, 0xc0, !PT ;  /* 0xffffe00025147812 */ /* 0x000fe200078ec0ff */
[----:B------:R-:W-:Y:S01]  /*7150*/  FFMA R11, R27, R26, R15 ;  /* 0x0000001a1b0b7223 */ /* 0x000fe2000000000f */
[----:B------:R-:W-:Y:S01]  /*7160*/  FMUL R13, R24, R17 ;  /* 0x00000011180d7220 */ /* 0x000fe20000400000 */
[----:B------:R-:W-:Y:S01]  /*7170*/  LOP3.LUT R21, R38, 0xffffe000, RZ, 0xc0, !PT ;  /* 0xffffe00026157812 */ /* 0x000fe200078ec0ff */
[C---:B------:R-:W-:Y:S01]  /*7180*/  FMUL R14, R24.reuse, R18 ;  /* 0x00000012180e7220 */ /* 0x040fe20000400000 */
[----:B------:R-:W-:Y:S01]  /*7190*/  LOP3.LUT R26, R39, 0xffffe000, RZ, 0xc0, !PT ;  /* 0xffffe000271a7812 */ /* 0x000fe200078ec0ff */
[----:B------:R-:W-:Y:S01]  /*71a0*/  FMUL R19, R24, R19 ;  /* 0x0000001318137220 */ /* 0x000fe20000400000 */
[----:B------:R-:W-:Y:S01]  /*71b0*/  F2FP.TF32.F32.PACK_B R7, R7 ;  /* 0x00000007ff07723e */ /* 0x000fe200024050ff */
[C---:B------:R-:W-:Y:S01]  /*71c0*/  FFMA R12, R27.reuse, R33, R12 ;  /* 0x000000211b0c7223 */ /* 0x040fe2000000000c */
[C---:B------:R-:W-:Y:S01]  /*71d0*/  FFMA R13, R27.reuse, R20, R13 ;  /* 0x000000141b0d7223 */ /* 0x040fe2000000000d */
[C---:B------:R-:W-:Y:S01]  /*71e0*/  FFMA R14, R27.reuse, R21, R14 ;  /* 0x000000151b0e7223 */ /* 0x040fe2000000000e */
[----:B------:R-:W-:Y:S01]  /*71f0*/  FFMA R15, R27, R26, R19 ;  /* 0x0000001a1b0f7223 */ /* 0x000fe20000000013 */
[----:B------:R1:W-:Y:S01]  /*7200*/  STSM.16.M88.4 [R85], R4 ;  /* 0x0000000455007844 */ /* 0x0003e20000000200 */
[----:B------:R-:W-:Y:S02]  /*7210*/  F2FP.TF32.F32.PACK_B R8, R8 ;  /* 0x00000008ff08723e */ /* 0x000fe400024050ff */
[----:B------:R-:W-:Y:S02]  /*7220*/  F2FP.TF32.F32.PACK_B R9, R9 ;  /* 0x00000009ff09723e */ /* 0x000fe400024050ff */
[----:B------:R-:W-:Y:S02]  /*7230*/  F2FP.TF32.F32.PACK_B R10, R10 ;  /* 0x0000000aff0a723e */ /* 0x000fe400024050ff */
[----:B------:R-:W-:Y:S02]  /*7240*/  F2FP.TF32.F32.PACK_B R11, R11 ;  /* 0x0000000bff0b723e */ /* 0x000fe400024050ff */
[----:B------:R-:W-:Y:S02]  /*7250*/  F2FP.TF32.F32.PACK_B R12, R12 ;  /* 0x0000000cff0c723e */ /* 0x000fe400024050ff */
[----:B------:R-:W-:Y:S01]  /*7260*/  F2FP.TF32.F32.PACK_B R13, R13 ;  /* 0x0000000dff0d723e */ /* 0x000fe200024050ff */
[----:B------:R1:W-:Y:S01]  /*7270*/  STSM.16.M88.4 [R82], R8 ;  /* 0x0000000852007844 */ /* 0x0003e20000000200 */
[----:B------:R-:W-:Y:S02]  /*7280*/  F2FP.TF32.F32.PACK_B R14, R14 ;  /* 0x0000000eff0e723e */ /* 0x000fe400024050ff */
[----:B------:R-:W-:Y:S05]  /*7290*/  F2FP.TF32.F32.PACK_B R15, R15 ;  /* 0x0000000fff0f723e */ /* 0x000fea00024050ff */
[----:B------:R1:W-:Y:S01]  /*72a0*/  STSM.16.M88.4 [R84], R12 ;  /* 0x0000000c54007844 */ /* 0x0003e20000000200 */
[----:B------:R-:W-:Y:S01]  /*72b0*/  @!PT LDS RZ, [RZ] ;  /* 0x00000000fffff984 */ /* 0x000fe20000000800 */
[----:B------:R-:W-:Y:S01]  /*72c0*/  @!PT LDS RZ, [RZ] ;  /* 0x00000000fffff984 */ /* 0x000fe20000000800 */
[----:B------:R-:W-:Y:S01]  /*72d0*/  @!PT LDS RZ, [RZ] ;  /* 0x00000000fffff984 */ /* 0x000fe20000000800 */
[----:B------:R-:W-:Y:S01]  /*72e0*/  @!PT LDS RZ, [RZ] ;  /* 0x00000000fffff984 */ /* 0x000fe20000000800 */
[----:B------:R2:W-:Y:S07]  /*72f0*/  MEMBAR.ALL.CTA ;  /* 0x0000000000007992 */ /* 0x0005ee0000008000 */
[----:B--2---:R-:W2:Y:S02]  /*7300*/  FENCE.VIEW.ASYNC.S ;  /* 0x00000000000073c6 */ /* 0x004ea40000000000 */
[----:B--2---:R-:W-:Y:S06]  /*7310*/  BAR.SYNC.DEFER_BLOCKING 0x1, 0x80 ;  /* 0x0042000000007b1d */ /* 0x004fec0000010000 */
[----:B------:R-:W-:Y:S05]  /*7320*/  @P0 BRA `(.L_x_103) ;  /* 0x00000000002c0947 */ /* 0x000fea0003800000 */
[----:B------:R-:W2:Y:S01]  /*7330*/  LDCU.64 UR6, c[0x0][0x348] ;  /* 0x00006900ff0677ac */ /* 0x000ea20008000a00 */
[----:B------:R-:W-:Y:S02]  /*7340*/  R2UR UR42, R73 ;  /* 0x00000000492a72ca */ /* 0x000fe400000e0000 */
[----:B------:R-:W-:Y:S01]  /*7350*/  R2UR UR43, R72 ;  /* 0x00000000482b72ca */ /* 0x000fe200000e0000 */
[----:B------:R-:W-:Y:S01]  /*7360*/  ULEA UR5, UR50, UR49, 0xd ;  /* 0x0000003132057291 */ /* 0x000fe2000f8e68ff */
[----:B------:R-:W-:Y:S02]  /*7370*/  R2UR UR44, R70 ;  /* 0x00000000462c72ca */ /* 0x000fe400000e0000 */
[----:B------:R-:W-:Y:S01]  /*7380*/  R2UR UR45, R71 ;  /* 0x00000000472d72ca */ /* 0x000fe200000e0000 */
[----:B------:R-:W-:Y:S02]  /*7390*/  UIADD3 UR40, UPT, UPT, UR5, 0x400, URZ ;  /* 0x0000040005287890 */ /* 0x000fe4000fffe0ff */
[----:B--2---:R-:W-:Y:S04]  /*73a0*/  UIADD3 UR4, UP0, UPT, UR6, 0x780, URZ ;  /* 0x0000078006047890 */ /* 0x004fe8000ff1e0ff */
[----:B------:R-:W-:Y:S09]  /*73b0*/  UIADD3.X UR5, UPT, UPT, URZ, UR7, URZ, UP0, !UPT ;  /* 0x00000007ff057290 */ /* 0x000ff200087fe4ff */
[----:B------:R2:W-:Y:S02]  /*73c0*/  UTMASTG.5D.IM2COL [UR40], [UR4] ;  /* 0x00000028040073b5 */ /* 0x0005e40008060000 */
[----:B--2---:R0:W-:Y:S02]  /*73d0*/  UTMACMDFLUSH ;  /* 0x00000000000079b7 */ /* 0x0041e40000000000 */
.L_x_103:
[----:B------:R-:W-:Y:S05]  /*73e0*/  BSYNC.RECONVERGENT B0 ;  /* 0x0000000000007941 */ /* 0x000fea0003800200 */
.L_x_102:
[----:B------:R-:W-:Y:S01]  /*73f0*/  UIADD3 UR42, UPT, UPT, UR50, 0x1, URZ ;  /* 0x00000001322a7890 */ /* 0x000fe2000fffe0ff */
[----:B------:R-:W-:Y:S03]  /*7400*/  BSSY.RECONVERGENT B0, `(.L_x_104) ;  /* 0x0000005000007945 */ /* 0x000fe60003800200 */
[----:B------:R-:W-:Y:S04]  /*7410*/  UISETP.NE.AND UP0, UPT, UR42, 0x3, UPT ;  /* 0x000000032a00788c */ /* 0x000fe8000bf05270 */
[----:B------:R-:W-:Y:S01]  /*7420*/  USEL UR40, UR42, URZ, UP0 ;  /* 0x000000ff2a287287 */ /* 0x000fe20008000000 */
[----:B------:R-:W-:Y:S11]  /*7430*/  @P0 BRA `(.L_x_105) ;  /* 0x0000000000040947 */ /* 0x000ff60003800000 */
[----:B------:R-:W-:Y:S04]  /*7440*/  DEPBAR.LE SB0, 0x1 ;  /* 0x000080400000791a */ /* 0x000fe80000000000 */
.L_x_105:
[----:B------:R-:W-:Y:S05]  /*7450*/  BSYNC.RECONVERGENT B0 ;  /* 0x0000000000007941 */ /* 0x000fea0003800200 */
.L_x_104:
[----:B------:R-:W-:Y:S01]  /*7460*/  BAR.SYNC.DEFER_BLOCKING 0x1, 0x80 ;  /* 0x0042000000007b1d */ /* 0x000fe20000010000 */
[----:B------:R-:W-:Y:S01]  /*7470*/  ISETP.NE.AND P1, PT, R76, RZ, PT ;  /* 0x000000ff4c00720c */ /* 0x000fe20003f25270 */
[----:B------:R-:W-:Y:S01]  /*7480*/  UISETP.NE.AND UP0, UPT, UR54, URZ, UPT ;  /* 0x000000ff3600728c */ /* 0x000fe2000bf05270 */
[----:B------:R-:W-:Y:S11]  /*7490*/  LEA R3, R35, UR49, 0x3 ;  /* 0x0000003123037c11 */ /* 0x000ff6000f8e18ff */
[----:B-1----:R-:W-:Y:S01]  /*74a0*/  @P1 SHF.L.U32 R4, R34, 0x1f, RZ ;  /* 0x0000001f22041819 */ /* 0x002fe200000006ff */
[----:B------:R-:W-:Y:S06]  /*74b0*/  BRA.U !UP0, `(.L_x_106) ;  /* 0x0000000108247547 */ /* 0x000fec000b800000 */
[----:B------:R-:W1:Y:S01]  /*74c0*/  S2R R0, SR_CgaCtaId ;  /* 0x0000000000007919 */ /* 0x000e620000008800 */
[----:B------:R-:W-:Y:S01]  /*74d0*/  IMAD.U32 R2, RZ, RZ, UR52 ;  /* 0x00000034ff027e24 */ /* 0x000fe2000f8e00ff */
[----:B------:R-:W-:Y:S04]  /*74e0*/  UIADD3 UR4, UPT, UPT, UR52, 0x1, URZ ;  /* 0x0000000134047890 */ /* 0x000fe8000fffe0ff */
[----:B------:R-:W-:Y:S01]  /*74f0*/  @P1 LEA R2, R2, UR49, 0x3 ;  /* 0x0000003102021c11 */ /* 0x000fe2000f8e18ff */
[----:B------:R-:W-:Y:S04]  /*7500*/  UISETP.NE.AND UP0, UPT, UR4, 0x3, UPT ;  /* 0x000000030400788c */ /* 0x000fe8000bf05270 */
[----:B------:R-:W-:Y:S01]  /*7510*/  @P1 VIADD R5, R2, 0xd8 ;  /* 0x000000d802051836 */ /* 0x000fe20000000000 */
[----:B------:R-:W-:Y:S04]  /*7520*/  USEL UR52, UR4, URZ, UP0 ;  /* 0x000000ff04347287 */ /* 0x000fe80008000000 */
[----:B-1----:R-:W-:Y:S04]  /*7530*/  @P1 PRMT R0, R0, 0x654, R5 ;  /* 0x0000065400001816 */ /* 0x002fe80000000005 */
[----:B------:R1:W-:Y:S04]  /*7540*/  @P1 SYNCS.ARRIVE.TRANS64.RED.A1T0 RZ, [R0+URZ], RZ ;  /* 0x000000ff00ff19a7 */ /* 0x0003e800081004ff */
.L_x_106:
[----:B------:R-:W2:Y:S01]  /*7550*/  @P1 SYNCS.PHASECHK.TRANS64.TRYWAIT P0, [R3+URZ+0xc0], R4 ;  /* 0x0000c004030015a7 */ /* 0x000ea200080011ff */
[----:B------:R-:W-:Y:S01]  /*7560*/  BSSY B1, `(.L_x_107) ;  /* 0x0000017000017945 */ /* 0x000fe20003800000 */
[----:B--2---:R-:W-:Y:S03]  /*7570*/  @P1 SEL R80, RZ, 0x1, !P0 ;  /* 0x00000001ff501807 */ /* 0x004fe60004000000 */
[----:B------:R-:W-:Y:S05]  /*7580*/  @!P1 BRA `(.L_x_108) ;  /* 0x0000000000509947 */ /* 0x000fea0003800000 */
[----:B------:R-:W-:Y:S01]  /*7590*/  ISETP.NE.AND P1, PT, R81, RZ, PT ;  /* 0x000000ff5100720c */ /* 0x000fe20003f25270 */
[----:B------:R-:W-:Y:S01]  /*75a0*/  BSSY B0, `(.L_x_109) ;  /* 0x000000a000007945 */ /* 0x000fe20003800000 */
[----:B------:R-:W-:Y:S11]  /*75b0*/  ISETP.NE.AND P0, PT, R80, RZ, PT ;  /* 0x000000ff5000720c */ /* 0x000ff60003f05270 */
[----:B------:R-:W-:Y:S05]  /*75c0*/  @P1 IMAD R4, R35, 0x800, R58 ;  /* 0x0000080023041824 */ /* 0x000fea00078e023a */
[----:B------:R-:W-:Y:S05]  /*75d0*/  @P1 LEA R4, R4, UR49, 0x2 ;  /* 0x0000003104041c11 */ /* 0x000fea000f8e10ff */
[--C-:B-1----:R-:W-:Y:S02]  /*75e0*/  @P1 IMAD.IADD R0, R78, 0x1, R4.reuse ;  /* 0x000000014e001824 */ /* 0x102fe400078e0204 */
[----:B------:R-:W-:Y:S01]  /*75f0*/  @P1 IMAD.IADD R2, R77, 0x1, R4 ;  /* 0x000000014d021824 */ /* 0x000fe200078e0204 */
[----:B------:R-:W-:Y:S06]  /*7600*/  @P0 BRA `(.L_x_110) ;  /* 0x00000000000c0947 */ /* 0x000fec0003800000 */
[----:B------:R-:W-:Y:S04]  /*7610*/  SHF.L.U32 R34, R34, 0x1f, RZ ;  /* 0x0000001f22227819 */ /* 0x000fe800000006ff */
[----:B------:R-:W1:Y:S02]  /*7620*/  SYNCS.PHASECHK.TRANS64.TRYWAIT P0, [R3+URZ+0xc0], R34 ;  /* 0x0000c022030075a7 */ /* 0x000e6400080011ff */
[----:B-1----:R-:W-:Y:S05]  /*7630*/  @!P0 BRA `(.L_x_111) ;  /* 0x0000001400f48947 */ /* 0x002fea0003800000 */
.L_x_110:
[----:B------:R-:W-:Y:S05]  /*7640*/  BSYNC B0 ;  /* 0x0000000000007941 */ /* 0x000fea0003800000 */
.L_x_109:
[----:B------:R-:W-:Y:S11]  /*7650*/  ISETP.NE.AND P0, PT, R81, RZ, PT ;  /* 0x000000ff5100720c */ /* 0x000ff60003f05270 */
[----:B------:R-:W-:Y:S02]  /*7660*/  @!UPT UIADD3 URZ, UPT, UPT, URZ, URZ, URZ ;  /* 0x000000fffffff290 */ /* 0x000fe4000fffe0ff */
[----:B-1----:R-:W-:Y:S01]  /*7670*/  @P0 IADD3 R3, PT, PT, R77, R0, RZ ;  /* 0x000000004d030210 */ /* 0x002fe20007ffe0ff */
[----:B------:R-:W-:Y:S05]  /*7680*/  @P0 WARPSYNC.ALL ;  /* 0x0000000000000948 */ /* 0x000fea0003800000 */
[----:B------:R2:W3:Y:S04]  /*7690*/  @P0 LDSM.16.M88.4 R48, [R4+0x400] ;  /* 0x000400000430083b */ /* 0x0004e80000000200 */
[----:B------:R2:W4:Y:S04]  /*76a0*/  @P0 LDSM.16.M88.4 R44, [R2+0x400] ;  /* 0x00040000022c083b */ /* 0x0005280000000200 */
[----:B------:R2:W1:Y:S04]  /*76b0*/  @P0 LDSM.16.M88.4 R40, [R0+0x400] ;  /* 0x000400000028083b */ /* 0x0004680000000200 */
[----:B------:R2:W1:Y:S02]  /*76c0*/  @P0 LDSM.16.M88.4 R36, [R3+0x400] ;  /* 0x000400000324083b */ /* 0x0004640000000200 */
.L_x_108:
[----:B------:R-:W-:Y:S05]  /*76d0*/  BSYNC B1 ;  /* 0x0000000000017941 */ /* 0x000fea0003800000 */
.L_x_107:
[----:B-12---:R-:W-:Y:S05]  /*76e0*/  VIADD R0, R25, 0x20 ;  /* 0x0000002019007836 */ /* 0x006fea0000000000 */
[----:B------:R-:W-:Y:S04]  /*76f0*/  SHF.R.U32.HI R0, RZ, 0x15, R0 ;  /* 0x00000015ff007819 */ /* 0x000fe80000011600 */
[----:B------:R-:W-:Y:S11]  /*7700*/  LOP3.LUT P0, RZ, R0, 0x3, R61, 0x48, !PT ;  /* 0x0000000300ff7812 */ /* 0x000ff6000780483d */
[----:B------:R-:W-:Y:S02]  /*7710*/  @!UPT UIADD3 URZ, UPT, UPT, URZ, URZ, URZ ;  /* 0x000000fffffff290 */ /* 0x000fe4000fffe0ff */
[----:B------:R-:W-:Y:S05]  /*7720*/  @!P0 BRA `(.L_x_112) ;  /* 0x0000000000408947 */ /* 0x000fea0003800000 */
[----:B------:R-:W1:Y:S01]  /*7730*/  LDCU.64 UR8, c[0x4][0x70] ;  /* 0x01000e00ff0877ac */ /* 0x000e620008000a00 */
[----:B------:R-:W-:Y:S01]  /*7740*/  MOV R3, 0x0 ;  /* 0x0000000000037802 */ /* 0x000fe20000000f00 */
[----:B------:R-:W-:Y:S02]  /*7750*/  HFMA2 R12, -RZ, RZ, 0, 5.9604644775390625e-08 ;  /* 0x00000001ff0c7431 */ /* 0x000fe400000001ff */
[----:B------:R-:W-:Y:S02]  /*7760*/  IMAD.MOV.U32 R8, RZ, RZ, 0x192 ;  /* 0x00000192ff087424 */ /* 0x000fe400078e00ff */
[----:B------:R-:W-:Y:S01]  /*7770*/  IMAD.MOV.U32 R13, RZ, RZ, RZ ;  /* 0x000000ffff0d7224 */ /* 0x000fe200078e00ff */
[----:B------:R-:W2:Y:S01]  /*7780*/  LDCU.64 UR6, c[0x4][0x78] ;  /* 0x01000f00ff0677ac */ /* 0x000ea20008000a00 */
[----:B------:R-:W3:Y:S01]  /*7790*/  LDC.64 R2, c[0x4][R3] ;  /* 0x0100000003027b82 */ /* 0x000ee20000000a00 */
[----:B------:R-:W5:Y:S01]  /*77a0*/  LDCU.64 UR4, c[0x4][0x10] ;  /* 0x01000200ff0477ac */ /* 0x000f620008000a00 */
[----:B-1----:R-:W-:Y:S01]  /*77b0*/  MOV R5, UR9 ;  /* 0x0000000900057c02 */ /* 0x002fe20008000f00 */
[----:B------:R-:W-:Y:S01]  /*77c0*/  IMAD.U32 R4, RZ, RZ, UR8 ;  /* 0x00000008ff047e24 */ /* 0x000fe2000f8e00ff */
[----:B--2---:R-:W-:Y:S01]  /*77d0*/  MOV R7, UR7 ;  /* 0x0000000700077c02 */ /* 0x004fe20008000f00 */
[----:B------:R-:W-:Y:S01]  /*77e0*/  IMAD.U32 R6, RZ, RZ, UR6 ;  /* 0x00000006ff067e24 */ /* 0x000fe2000f8e00ff */
[----:B-----5:R-:W-:Y:S01]  /*77f0*/  MOV R11, UR5 ;  /* 0x00000005000b7c02 */ /* 0x020fe20008000f00 */
[----:B------:R-:W-:Y:S02]  /*7800*/  IMAD.U32 R10, RZ, RZ, UR4 ;  /* 0x00000004ff0a7e24 */ /* 0x000fe4000f8e00ff */
[----:B------:R-:W-:Y:S07]  /*7810*/  LEPC R20, `(.L_x_112) ;  /* 0x000000001014794e */ /* 0x000fee0000000000 */
[----:B---34-:R-:W-:Y:S05]  /*7820*/  CALL.ABS.NOINC R2 ;  /* 0x0000000002007343 */ /* 0x018fea0003c00000 */
.L_x_112:
[----:B------:R-:W-:Y:S01]  /*7830*/  ISETP.NE.AND P0, PT, R59, RZ, PT ;  /* 0x000000ff3b00720c */ /* 0x000fe20003f05270 */
[----:B------:R-:W-:Y:S05]  /*7840*/  WARPSYNC.ALL ;  /* 0x0000000000007948 */ /* 0x000fea0003800000 */
[----:B------:R-:W-:Y:S01]  /*7850*/  R2UR UR4, R25 ;  /* 0x00000000190472ca */ /* 0x000fe200000e0000 */
[----:B------:R-:W1:Y:S01]  /*7860*/  S2UR UR5, SR_CgaCtaId ;  /* 0x00000000000579c3 */ /* 0x000e620000008800 */
[----:B---3--:R-:W-:Y:S01]  /*7870*/  LOP3.LUT R0, R48, 0xffffe000, RZ, 0xc0, !PT ;  /* 0xffffe00030007812 */ /* 0x008fe200078ec0ff */
[----:B------:R-:W-:Y:S01]  /*7880*/  BSSY.RECONVERGENT B0, `(.L_x_113) ;  /* 0x0000064000007945 */ /* 0x000fe20003800200 */
[----:B------:R-:W-:Y:S02]  /*7890*/  LOP3.LUT R2, R49, 0xffffe000, RZ, 0xc0, !PT ;  /* 0xffffe00031027812 */ /* 0x000fe400078ec0ff */
[----:B------:R-:W-:Y:S02]  /*78a0*/  LOP3.LUT R3, R50, 0xffffe000, RZ, 0xc0, !PT ;  /* 0xffffe00032037812 */ /* 0x000fe400078ec0ff */
[----:B------:R-:W-:Y:S02]  /*78b0*/  LOP3.LUT R20, R51, 0xffffe000, RZ, 0xc0, !PT ;  /* 0xffffe00033147812 */ /* 0x000fe400078ec0ff */
[----:B----4-:R-:W-:Y:S02]  /*78c0*/  LOP3.LUT R21, R44, 0xffffe000, RZ, 0xc0, !PT ;  /* 0xffffe0002c157812 */ /* 0x010fe400078ec0ff */
[----:B------:R-:W-:Y:S01]  /*78d0*/  LOP3.LUT R26, R45, 0xffffe000, RZ, 0xc0, !PT ;  /* 0xffffe0002d1a7812 */ /* 0x000fe200078ec0ff */
[----:B------:R-:W2:Y:S01]  /*78e0*/  LDTM.16dp128bit.x8 R4, tmem[UR4+0x20] ;  /* 0x00002004000479ee */ /* 0x000ea20008180000 */
[----:B------:R-:W-:Y:S01]  /*78f0*/  R2UR UR4, R79 ;  /* 0x000000004f0472ca */ /* 0x000fe200000e0000 */
[----:B------:R-:W-:Y:S01]  /*7900*/  IMAD.U32 R79, RZ, RZ, UR40 ;  /* 0x00000028ff4f7e24 */ /* 0x000fe2000f8e00ff */
[----:B------:R-:W-:Y:S01]  /*7910*/  LOP3.LUT R29, R46, 0xffffe000, RZ, 0xc0, !PT ;  /* 0xffffe0002e1d7812 */ /* 0x000fe200078ec0ff */
[----:B------:R-:W-:Y:S01]  /*7920*/  NOP ;  /* 0x0000000000007918 */ /* 0x000fe20000000000 */
[----:B------:R-:W-:Y:S01]  /*7930*/  LOP3.LUT R28, R47, 0xffffe000, RZ, 0xc0, !PT ;  /* 0xffffe0002f1c7812 */ /* 0x000fe200078ec0ff */
[----:B------:R-:W-:Y:S01]  /*7940*/  IMAD R79, R79, 0x800, R58 ;  /* 0x000008004f4f7824 */ /* 0x000fe200078e023a */
[----:B------:R-:W-:Y:S02]  /*7950*/  LOP3.LUT R31, R40, 0xffffe000, RZ, 0xc0, !PT ;  /* 0xffffe000281f7812 */ /* 0x000fe400078ec0ff */
[----:B------:R-:W-:Y:S02]  /*7960*/  LOP3.LUT R30, R41, 0xffffe000, RZ, 0xc0, !PT ;  /* 0xffffe000291e7812 */ /* 0x000fe400078ec0ff */
[----:B------:R-:W-:Y:S02]  /*7970*/  LOP3.LUT R33, R42, 0xffffe000, RZ, 0xc0, !PT ;  /* 0xffffe0002a217812 */ /* 0x000fe400078ec0ff */
[----:B------:R-:W-:Y:S01]  /*7980*/  LOP3.LUT R32, R43, 0xffffe000, RZ, 0xc0, !PT ;  /* 0xffffe0002b207812 */ /* 0x000fe200078ec0ff */
[----:B------:R-:W-:Y:S01]  /*7990*/  UIADD3 UR4, UPT, UPT, UR4, 0x120, URZ ;  /* 0x0000012004047890 */ /* 0x000fe2000fffe0ff */
[----:B------:R-:W-:Y:S02]  /*79a0*/  LOP3.LUT R35, R36, 0xffffe000, RZ, 0xc0, !PT ;  /* 0xffffe00024237812 */ /* 0x000fe400078ec0ff */
[----:B------:R-:W-:Y:S02]  /*79b0*/  LOP3.LUT R34, R37, 0xffffe000, RZ, 0xc0, !PT ;  /* 0xffffe00025227812 */ /* 0x000fe400078ec0ff */
[----:B------:R-:W-:Y:S02]  /*79c0*/  LEA R79, R79, UR49, 0x2 ;  /* 0x000000314f4f7c11 */ /* 0x000fe4000f8e10ff */
[----:B------:R-:W-:Y:S02]  /*79d0*/  LOP3.LUT R37, R38, 0xffffe000, RZ, 0xc0, !PT ;  /* 0xffffe00026257812 */ /* 0x000fe400078ec0ff */
[----:B------:R-:W-:Y:S01]  /*79e0*/  LOP3.LUT R36, R39, 0xffffe000, RZ, 0xc0, !PT ;  /* 0xffffe00027247812 */ /* 0x000fe200078ec0ff */
[C---:B--2---:R-:W-:Y:S01]  /*79f0*/  FMUL R4, R24.reuse, R4 ;  /* 0x0000000418047220 */ /* 0x044fe20000400000 */
[--C-:B------:R-:W-:Y:S01]  /*7a00*/  IADD3 R80, PT, PT, R77, 0x400, R79.reuse ;  /* 0x000004004d507810 */ /* 0x100fe20007ffe04f */
[----:B------:R-:W-:Y:S01]  /*7a10*/  FMUL R5, R24, R5 ;  /* 0x0000000518057220 */ /* 0x000fe20000400000 */
[----:B------:R-:W-:Y:S01]  /*7a20*/  IADD3 R78, PT, PT, R78, 0x400, R79 ;  /* 0x000004004e4e7810 */ /* 0x000fe20007ffe04f */
[C---:B------:R-:W-:Y:S01]  /*7a30*/  FMUL R6, R24.reuse, R6 ;  /* 0x0000000618067220 */ /* 0x040fe20000400000 */
[C---:B------:R-:W-:Y:S01]  /*7a40*/  FMUL R7, R24.reuse, R7 ;  /* 0x0000000718077220 */ /* 0x040fe20000400000 */
[C---:B------:R-:W-:Y:S01]  /*7a50*/  FFMA R4, R27.reuse, R0, R4 ;  /* 0x000000001b047223 */ /* 0x040fe20000000004 */
[C---:B------:R-:W-:Y:S01]  /*7a60*/  FMUL R8, R24.reuse, R8 ;  /* 0x0000000818087220 */ /* 0x040fe20000400000 */
[C---:B------:R-:W-:Y:S01]  /*7a70*/  FFMA R5, R27.reuse, R2, R5 ;  /* 0x000000021b057223 */ /* 0x040fe20000000005 */
[C---:B------:R-:W-:Y:S01]  /*7a80*/  FMUL R9, R24.reuse, R9 ;  /* 0x0000000918097220 */ /* 0x040fe20000400000 */
[C---:B------:R-:W-:Y:S01]  /*7a90*/  FFMA R6, R27.reuse, R3, R6 ;  /* 0x000000031b067223 */ /* 0x040fe20000000006 */
[----:B------:R-:W-:Y:S01]  /*7aa0*/  F2FP.TF32.F32.PACK_B R4, R4 ;  /* 0x00000004ff04723e */ /* 0x000fe200024050ff */
[C---:B------:R-:W-:Y:S01]  /*7ab0*/  FMUL R10, R24.reuse, R10 ;  /* 0x0000000a180a7220 */ /* 0x040fe20000400000 */
[----:B------:R-:W-:Y:S01]  /*7ac0*/  F2FP.TF32.F32.PACK_B R5, R5 ;  /* 0x00000005ff05723e */ /* 0x000fe200024050ff */
[C---:B------:R-:W-:Y:S01]  /*7ad0*/  FFMA R7, R27.reuse, R20, R7 ;  /* 0x000000141b077223 */ /* 0x040fe20000000007 */
[C---:B------:R-:W-:Y:S01]  /*7ae0*/  FMUL R11, R24.reuse, R11 ;  /* 0x0000000b180b7220 */ /* 0x040fe20000400000 */
[----:B-1----:R-:W-:Y:S01]  /*7af0*/  UPRMT UR4, UR5, 0x654, UR4 ;  /* 0x0000065405047896 */ /* 0x002fe20008000004 */
[C---:B------:R-:W-:Y:S01]  /*7b00*/  FFMA R8, R27.reuse, R21, R8 ;  /* 0x000000151b087223 */ /* 0x040fe20000000008 */
[C---:B------:R-:W-:Y:S01]  /*7b10*/  FMUL R12, R24.reuse, R12 ;  /* 0x0000000c180c7220 */ /* 0x040fe20000400000 */
[C---:B------:R-:W-:Y:S01]  /*7b20*/  FFMA R9, R27.reuse, R26, R9 ;  /* 0x0000001a1b097223 */ /* 0x040fe20000000009 */
[C---:B------:R-:W-:Y:S01]  /*7b30*/  FMUL R13, R24.reuse, R13 ;  /* 0x0000000d180d7220 */ /* 0x040fe20000400000 */
[C---:B------:R-:W-:Y:S01]  /*7b40*/  FFMA R10, R27.reuse, R29, R10 ;  /* 0x0000001d1b0a7223 */ /* 0x040fe2000000000a */
[C---:B------:R-:W-:Y:S01]  /*7b50*/  FMUL R14, R24.reuse, R14 ;  /* 0x0000000e180e7220 */ /* 0x040fe20000400000 */
[C---:B------:R-:W-:Y:S01]  /*7b60*/  FFMA R11, R27.reuse, R28, R11 ;  /* 0x0000001c1b0b7223 */ /* 0x040fe2000000000b */
[C---:B------:R-:W-:Y:S01]  /*7b70*/  FMUL R15, R24.reuse, R15 ;  /* 0x0000000f180f7220 */ /* 0x040fe20000400000 */
[----:B------:R-:W-:Y:S01]  /*7b80*/  F2FP.TF32.F32.PACK_B R6, R6 ;  /* 0x00000006ff06723e */ /* 0x000fe200024050ff */
[C---:B------:R-:W-:Y:S01]  /*7b90*/  FFMA R12, R27.reuse, R31, R12 ;  /* 0x0000001f1b0c7223 */ /* 0x040fe2000000000c */
[----:B------:R-:W-:Y:S01]  /*7ba0*/  F2FP.TF32.F32.PACK_B R7, R7 ;  /* 0x00000007ff07723e */ /* 0x000fe200024050ff */
[C---:B------:R-:W-:Y:S01]  /*7bb0*/  FMUL R16, R24.reuse, R16 ;  /* 0x0000001018107220 */ /* 0x040fe20000400000 */
[C---:B------:R-:W-:Y:S01]  /*7bc0*/  FFMA R13, R27.reuse, R30, R13 ;  /* 0x0000001e1b0d7223 */ /* 0x040fe2000000000d */
[C---:B------:R-:W-:Y:S01]  /*7bd0*/  FMUL R17, R24.reuse, R17 ;  /* 0x0000001118117220 */ /* 0x040fe20000400000 */
[C---:B------:R-:W-:Y:S01]  /*7be0*/  FFMA R14, R27.reuse, R33, R14 ;  /* 0x000000211b0e7223 */ /* 0x040fe2000000000e */
[C---:B------:R-:W-:Y:S01]  /*7bf0*/  FMUL R18, R24.reuse, R18 ;  /* 0x0000001218127220 */ /* 0x040fe20000400000 */
[C---:B------:R-:W-:Y:S01]  /*7c00*/  FFMA R15, R27.reuse, R32, R15 ;  /* 0x000000201b0f7223 */ /* 0x040fe2000000000f */
[----:B------:R-:W-:Y:S01]  /*7c10*/  FMUL R19, R24, R19 ;  /* 0x0000001318137220 */ /* 0x000fe20000400000 */
[----:B------:R-:W-:Y:S01]  /*7c20*/  F2FP.TF32.F32.PACK_B R8, R8 ;  /* 0x00000008ff08723e */ /* 0x000fe200024050ff */
[C---:B------:R-:W-:Y:S01]  /*7c30*/  FFMA R16, R27.reuse, R35, R16 ;  /* 0x000000231b107223 */ /* 0x040fe20000000010 */
[----:B------:R-:W-:Y:S01]  /*7c40*/  F2FP.TF32.F32.PACK_B R9, R9 ;  /* 0x00000009ff09723e */ /* 0x000fe200024050ff */
[----:B------:R-:W-:Y:S01]  /*7c50*/  SYNCS.ARRIVE.TRANS64.RED.A1T0 RZ, [UR4], RZ ;  /* 0x000000ffffff79a7 */ /* 0x000fe20008100404 */
[----:B------:R1:W-:Y:S01]  /*7c60*/  STSM.16.M88.4 [R79+0x400], R4 ;  /* 0x000400044f007844 */ /* 0x0003e20000000200 */
[----:B------:R-:W-:Y:S01]  /*7c70*/  F2FP.TF32.F32.PACK_B R10, R10 ;  /* 0x0000000aff0a723e */ /* 0x000fe200024050ff */
[C---:B------:R-:W-:Y:S01]  /*7c80*/  FFMA R17, R27.reuse, R34, R17 ;  /* 0x000000221b117223 */ /* 0x040fe20000000011 */
[----:B------:R-:W-:Y:S01]  /*7c90*/  F2FP.TF32.F32.PACK_B R11, R11 ;  /* 0x0000000bff0b723e */ /* 0x000fe200024050ff */
[C---:B------:R-:W-:Y:S01]  /*7ca0*/  FFMA R18, R27.reuse, R37, R18 ;  /* 0x000000251b127223 */ /* 0x040fe20000000012 */
[----:B------:R-:W-:Y:S01]  /*7cb0*/  FFMA R19, R27, R36, R19 ;  /* 0x000000241b137223 */ /* 0x000fe20000000013 */
[----:B------:R-:W-:Y:S01]  /*7cc0*/  F2FP.TF32.F32.PACK_B R12, R12 ;  /* 0x0000000cff0c723e */ /* 0x000fe200024050ff */
[----:B------:R-:W-:Y:S01]  /*7cd0*/  IMAD.IADD R77, R77, 0x1, R78 ;  /* 0x000000014d4d7824 */ /* 0x000fe200078e024e */
[----:B------:R1:W-:Y:S01]  /*7ce0*/  STSM.16.M88.4 [R80], R8 ;  /* 0x0000000850007844 */ /* 0x0003e20000000200 */
        /* <DEDUP_REMOVED lines=21> */
[----:B------:R-:W-:Y:S01]  /*7e40*/  R2UR UR12, R70 ;  /* 0x00000000460c72ca */ /* 0x000fe200000e0000 */
[----:B------:R-:W-:Y:S01]  /*7e50*/  UIADD3 UR9, UPT, UPT, UR41, 0x20, URZ ;  /* 0x0000002029097890 */ /* 0x000fe2000fffe0ff */
[----:B------:R-:W-:Y:S01]  /*7e60*/  R2UR UR13, R71 ;  /* 0x00000000470d72ca */ /* 0x000fe200000e0000 */
[----:B------:R-:W-:Y:S02]  /*7e70*/  UIADD3 UR8, UPT, UPT, UR5, 0x400, URZ ;  /* 0x0000040005087890 */ /* 0x000fe4000fffe0ff */
[----:B--2---:R-:W-:Y:S04]  /*7e80*/  UIADD3 UR4, UP0, UPT, UR6, 0x780, URZ ;  /* 0x0000078006047890 */ /* 0x004fe8000ff1e0ff */
[----:B------:R-:W-:Y:S09]  /*7e90*/  UIADD3.X UR5, UPT, UPT, URZ, UR7, URZ, UP0, !UPT ;  /* 0x00000007ff057290 */ /* 0x000ff200087fe4ff */
[----:B------:R2:W-:Y:S02]  /*7ea0*/  UTMASTG.5D.IM2COL [UR8], [UR4] ;  /* 0x00000008040073b5 */ /* 0x0005e40008060000 */
[----:B--2---:R0:W-:Y:S02]  /*7eb0*/  UTMACMDFLUSH ;  /* 0x00000000000079b7 */ /* 0x0041e40000000000 */
.L_x_114:
[----:B------:R-:W-:Y:S05]  /*7ec0*/  BSYNC.RECONVERGENT B0 ;  /* 0x0000000000007941 */ /* 0x000fea0003800200 */
.L_x_113:
[----:B------:R-:W-:Y:S01]  /*7ed0*/  UIADD3 UR4, UPT, UPT, UR40, 0x1, URZ ;  /* 0x0000000128047890 */ /* 0x000fe2000fffe0ff */
[----:B------:R-:W-:Y:S03]  /*7ee0*/  BSSY.RECONVERGENT B0, `(.L_x_115) ;  /* 0x0000008000007945 */ /* 0x000fe60003800200 */
[----:B------:R-:W-:Y:S04]  /*7ef0*/  UISETP.NE.AND UP0, UPT, UR4, 0x3, UPT ;  /* 0x000000030400788c */ /* 0x000fe8000bf05270 */
[----:B------:R-:W-:Y:S02]  /*7f00*/  UISETP.EQ.XOR UP1, UPT, UR42, 0x3, !UP0 ;  /* 0x000000032a00788c */ /* 0x000fe4000c722a70 */
[----:B------:R-:W-:Y:S02]  /*7f10*/  USEL UR50, UR4, URZ, UP0 ;  /* 0x000000ff04327287 */ /* 0x000fe40008000000 */
[----:B------:R-:W-:Y:S04]  /*7f20*/  USEL UR5, URZ, 0x1, !UP1 ;  /* 0x00000001ff057887 */ /* 0x000fe8000c800000 */
[----:B------:R-:W-:Y:S01]  /*7f30*/  ULOP3.LUT UR55, UR55, UR5, URZ, 0x3c, !UPT ;  /* 0x0000000537377292 */ /* 0x000fe2000f8e3cff */
[----:B------:R-:W-:Y:S11]  /*7f40*/  @P0 BRA `(.L_x_116) ;  /* 0x0000000000040947 */ /* 0x000ff60003800000 */
[----:B------:R-:W-:Y:S04]  /*7f50*/  DEPBAR.LE SB0, 0x1 ;  /* 0x000080400000791a */ /* 0x000fe80000000000 */
.L_x_116:
[----:B------:R-:W-:Y:S05]  /*7f60*/  BSYNC.RECONVERGENT B0 ;  /* 0x0000000000007941 */ /* 0x000fea0003800200 */
.L_x_115:
[----:B------:R-:W-:Y:S01]  /*7f70*/  BAR.SYNC.DEFER_BLOCKING 0x1, 0x80 ;  /* 0x0042000000007b1d */ /* 0x000fe20000010000 */
[----:B------:R-:W-:Y:S01]  /*7f80*/  UISETP.NE.AND UP0, UPT, UR54, -0x2, UPT ;  /* 0xfffffffe3600788c */ /* 0x000fe2000bf05270 */
[----:B------:R-:W-:Y:S08]  /*7f90*/  IADD3 R0, PT, PT, R22, 0x1, RZ ;  /* 0x0000000116007810 */ /* 0x000ff00007ffe0ff */
[----:B------:R-:W-:Y:S05]  /*7fa0*/  BRA.U !UP0, `(.L_x_117) ;  /* 0x0000000108287547 */ /* 0x000fea000b800000 */
[----:B------:R-:W2:Y:S01]  /*7fb0*/  S2R R2, SR_CgaCtaId ;  /* 0x0000000000027919 */ /* 0x000ea20000008800 */
[----:B------:R-:W-:Y:S01]  /*7fc0*/  ISETP.NE.AND P0, PT, R76, RZ, PT ;  /* 0x000000ff4c00720c */ /* 0x000fe20003f05270 */
[----:B------:R-:W-:Y:S01]  /*7fd0*/  IMAD.U32 R3, RZ, RZ, UR52 ;  /* 0x00000034ff037e24 */ /* 0x000fe2000f8e00ff */
[----:B------:R-:W-:Y:S04]  /*7fe0*/  UIADD3 UR4, UPT, UPT, UR52, 0x1, URZ ;  /* 0x0000000134047890 */ /* 0x000fe8000fffe0ff */
[----:B------:R-:W-:Y:S04]  /*7ff0*/  UISETP.NE.AND UP0, UPT, UR4, 0x3, UPT ;  /* 0x000000030400788c */ /* 0x000fe8000bf05270 */
[----:B------:R-:W-:Y:S03]  /*8000*/  USEL UR52, UR4, URZ, UP0 ;  /* 0x000000ff04347287 */ /* 0x000fe60008000000 */
[----:B------:R-:W-:Y:S05]  /*8010*/  @P0 LEA R3, R3, UR49, 0x3 ;  /* 0x0000003103030c11 */ /* 0x000fea000f8e18ff */
[----:B------:R-:W-:Y:S05]  /*8020*/  @P0 VIADD R3, R3, 0xd8 ;  /* 0x000000d803030836 */ /* 0x000fea0000000000 */
[----:B--2---:R-:W-:Y:S04]  /*8030*/  @P0 PRMT R2, R2, 0x654, R3 ;  /* 0x0000065402020816 */ /* 0x004fe80000000003 */
[----:B------:R2:W-:Y:S03]  /*8040*/  @P0 SYNCS.ARRIVE.TRANS64.RED.A1T0 RZ, [R2+URZ], RZ ;  /* 0x000000ff02ff09a7 */ /* 0x0005e600081004ff */
.L_x_117:
[----:B------:R-:W-:Y:S01]  /*8050*/  R2UR UR6, R75 ;  /* 0x000000004b0672ca */ /* 0x000fe200000e0000 */
[----:B------:R-:W-:Y:S01]  /*8060*/  UIADD3 UR54, UPT, UPT, UR54, 0x2, URZ ;  /* 0x0000000236367890 */ /* 0x000fe2000fffe0ff */
[----:B------:R-:W-:Y:S02]  /*8070*/  R2UR UR5, R64 ;  /* 0x00000000400572ca */ /* 0x000fe400000e0000 */
[----:B------:R-:W-:Y:S02]  /*8080*/  R2UR UR4, R65 ;  /* 0x00000000410472ca */ /* 0x000fe400000e0000 */
[----:B------:R-:W-:Y:S02]  /*8090*/  R2UR UR53, R69 ;  /* 0x00000000453572ca */ /* 0x000fe400000e0000 */
[----:B------:R-:W-:Y:S02]  /*80a0*/  ISETP.NE.AND P0, PT, R0, 0x2, PT ;  /* 0x000000020000780c */ /* 0x000fe40003f05270 */
[----:B------:R-:W-:Y:S02]  /*80b0*/  LOP3.LUT R56, R56, 0x1, RZ, 0x3c, !PT ;  /* 0x0000000138387812 */ /* 0x000fe400078e3cff */
[----:B--2---:R-:W-:Y:S01]  /*80c0*/  SEL R2, RZ, 0x1, P0 ;  /* 0x00000001ff027807 */ /* 0x004fe20000000000 */
[----:B------:R-:W-:Y:S01]  /*80d0*/  UISETP.NE.AND UP0, UPT, UR6, URZ, UPT ;  /* 0x000000ff0600728c */ /* 0x000fe2000bf05270 */
[----:B------:R-:W-:Y:S01]  /*80e0*/  SEL R22, R0, RZ, P0 ;  /* 0x000000ff00167207 */ /* 0x000fe20000000000 */
[----:B------:R-:W-:Y:S01]  /*80f0*/  UIADD3 UR23, UPT, UPT, UR36, UR5, URZ ;  /* 0x0000000524177290 */ /* 0x000fe2000fffe0ff */
[----:B------:R-:W-:Y:S01]  /*8100*/  LOP3.LUT R57, R57, R2, RZ, 0x3c, !PT ;  /* 0x0000000239397212 */ /* 0x000fe200078e3cff */
[----:B------:R-:W-:Y:S05]  /*8110*/  UIADD3 UR51, UPT, UPT, UR37, UR4, URZ ;  /* 0x0000000425337290 */ /* 0x000fea000fffe0ff */
[----:B------:R-:W-:Y:S07]  /*8120*/  BRA.U UP0, `(.L_x_118) ;  /* 0xffffffd900547547 */ /* 0x000fee000b83ffff */
[----:B------:R-:W-:-:S13]  /*8130*/  R2UR UR4, R66 ;  /* 0x00000000420472ca */ /* 0x000fda00000e0000 */
[----:B------:R-:W-:-:S09]  /*8140*/  UISETP.NE.AND UP0, UPT, UR4, URZ, UPT ;  /* 0x000000ff0400728c */ /* 0x000fd2000bf05270 */
[----:B------:R-:W-:Y:S05]  /*8150*/  BRA.U !UP0, `(.L_x_119) ;  /* 0x0000000108487547 */ /* 0x000fea000b800000 */
[----:B------:R-:W2:Y:S02]  /*8160*/  LDCU.64 UR4, c[0x0][0x990] ;  /* 0x00013200ff0477ac */ /* 0x000ea40008000a00 */
[----:B--2---:R-:W-:-:S04]  /*8170*/  UISETP.NE.U32.AND UP0, UPT, UR4, URZ, UPT ;  /* 0x000000ff0400728c */ /* 0x004fc8000bf05070 */
[----:B------:R-:W-:-:S09]  /*8180*/  UISETP.NE.AND.EX UP0, UPT, UR5, URZ, UPT, UP0 ;  /* 0x000000ff0500728c */ /* 0x000fd2000bf05300 */
[----:B------:R-:W-:Y:S05]  /*8190*/  BRA.U UP0, `(.L_x_120) ;  /* 0x00000001000c7547 */ /* 0x000fea000b800000 */
[----:B------:R-:W-:-:S13]  /*81a0*/  FSETP.NEU.AND P0, PT, R27, RZ, PT ;  /* 0x000000ff1b00720b */ /* 0x000fda0003f0d000 */
[----:B------:R-:W-:Y:S05]  /*81b0*/  @!P0 EXIT ;  /* 0x000000000000894d */ /* 0x000fea0003800000 */
[----:B------:R-:W-:Y:S05]  /*81c0*/  BRA `(.L_x_119) ;  /* 0x00000000002c7947 */ /* 0x000fea0003800000 */
.L_x_120:
[----:B------:R-:W-:Y:S01]  /*81d0*/  ISETP.NE.AND P0, PT, R74, RZ, PT ;  /* 0x000000ff4a00720c */ /* 0x000fe20003f05270 */
[----:B------:R-:W-:-:S12]  /*81e0*/  BSSY.RECONVERGENT B0, `(.L_x_119) ;  /* 0x0000009000007945 */ /* 0x000fd80003800200 */
[----:B------:R-:W-:Y:S05]  /*81f0*/  @P0 BRA `(.L_x_121) ;  /* 0x0000000000140947 */ /* 0x000fea0003800000 */
[----:B------:R-:W2:Y:S02]  /*8200*/  LDCU.64 UR4, c[0x0][0x988] ;  /* 0x00013100ff0477ac */ /* 0x000ea40008000a00 */
[----:B--2---:R-:W-:-:S04]  /*8210*/  ISETP.NE.U32.AND P0, PT, RZ, UR4, PT ;  /* 0x00000004ff007c0c */ /* 0x004fc8000bf05070 */
[----:B------:R-:W-:-:S13]  /*8220*/  ISETP.NE.AND.EX P0, PT, RZ, UR5, PT, P0 ;  /* 0x00000005ff007c0c */ /* 0x000fda000bf05300 */
[----:B------:R-:W-:Y:S05]  /*8230*/  @!P0 EXIT ;  /* 0x000000000000894d */ /* 0x000fea0003800000 */
[----:B------:R-:W-:Y:S05]  /*8240*/  BRA `(.L_x_122) ;  /* 0x0000000000087947 */ /* 0x000fea0003800000 */
.L_x_121:
[----:B------:R-:W-:-:S13]  /*8250*/  FSETP.NEU.AND P0, PT, R27, RZ, PT ;  /* 0x000000ff1b00720b */ /* 0x000fda0003f0d000 */
[----:B------:R-:W-:Y:S05]  /*8260*/  @!P0 EXIT ;  /* 0x000000000000894d */ /* 0x000fea0003800000 */
.L_x_122:
[----:B------:R-:W-:Y:S05]  /*8270*/  BSYNC.RECONVERGENT B0 ;  /* 0x0000000000007941 */ /* 0x000fea0003800200 */
.L_x_119:
[----:B------:R-:W2:Y:S01]  /*8280*/  S2UR UR5, SR_CgaCtaId ;  /* 0x00000000000579c3 */ /* 0x000ea20000008800 */
[----:B------:R-:W-:Y:S01]  /*8290*/  ULEA UR4, UR52, UR49, 0x3 ;  /* 0x0000003134047291 */ /* 0x000fe2000f8e18ff */
[----:B------:R-:W-:-:S04]  /*82a0*/  DEPBAR.LE SB0, 0x0 ;  /* 0x000080000000791a */ /* 0x000fc80000000000 */
[----:B------:R-:W-:-:S04]  /*82b0*/  UIADD3 UR4, UPT, UPT, UR4, 0xd8, URZ ;  /* 0x000000d804047890 */ /* 0x000fc8000fffe0ff */
[----:B--2---:R-:W-:-:S09]  /*82c0*/  UPRMT UR4, UR5, 0x654, UR4 ;  /* 0x0000065405047896 */ /* 0x004fd20008000004 */
[----:B------:R-:W-:Y:S01]  /*82d0*/  SYNCS.ARRIVE.TRANS64.RED.A1T0 RZ, [UR4], RZ ;  /* 0x000000ffffff79a7 */ /* 0x000fe20008100404 */
[----:B------:R-:W-:Y:S05]  /*82e0*/  EXIT ;  /* 0x000000000000794d */ /* 0x000fea0003800000 */
.L_x_25:
[----:B------:R-:W-:Y:S07]  /*82f0*/  MOV R0, UR9 ;  /* 0x0000000900007c02 */ /* 0x000fee0008000f00 */
.L_x_123:
[----:B--2---:R2:W3:Y:S02]  /*8300*/  SYNCS.PHASECHK.TRANS64.TRYWAIT P0, [R0+URZ+0x60], R5 ;  /* 0x00006005000075a7 */ /* 0x0044e400080011ff */
[----:B---3--:R-:W-:Y:S05]  /*8310*/  @!P0 NANOSLEEP.SYNCS 0x989680 ;  /* 0x009896800000895d */ /* 0x008fea0003900000 */
[----:B------:R-:W3:Y:S02]  /*8320*/  @!P0 SYNCS.PHASECHK.TRANS64 P0, [R0+URZ+0x60], R5 ;  /* 0x00006005000085a7 */ /* 0x000ee400080010ff */
[----:B---3--:R-:W-:Y:S05]  /*8330*/  @!P0 BRA `(.L_x_123) ;  /* 0xfffffffc00f08947 */ /* 0x008fea000383ffff */
[----:B------:R-:W-:Y:S05]  /*8340*/  BRA `(.L_x_24) ;  /* 0xffffff9800247947 */ /* 0x000fea000383ffff */
.L_x_32:
[----:B------:R-:W-:Y:S07]  /*8350*/  MOV R0, UR9 ;  /* 0x0000000900007c02 */ /* 0x000fee0008000f00 */
.L_x_124:
[----:B-1----:R1:W2:Y:S02]  /*8360*/  SYNCS.PHASECHK.TRANS64.TRYWAIT P0, [R0+URZ+0x60], R5 ;  /* 0x00006005000075a7 */ /* 0x0022a400080011ff */
[----:B--2---:R-:W-:Y:S05]  /*8370*/  @!P0 NANOSLEEP.SYNCS 0x989680 ;  /* 0x009896800000895d */ /* 0x004fea0003900000 */
[----:B------:R-:W2:Y:S02]  /*8380*/  @!P0 SYNCS.PHASECHK.TRANS64 P0, [R0+URZ+0x60], R5 ;  /* 0x00006005000085a7 */ /* 0x000ea400080010ff */
[----:B--2---:R-:W-:Y:S05]  /*8390*/  @!P0 BRA `(.L_x_124) ;  /* 0xfffffffc00f08947 */ /* 0x004fea000383ffff */
[----:B------:R-:W-:Y:S05]  /*83a0*/  BRA `(.L_x_31) ;  /* 0xffffff9c00c07947 */ /* 0x000fea000383ffff */
.L_x_37:
[----:B-1----:R-:W-:-:S07]  /*83b0*/  MOV R0, UR29 ;  /* 0x0000001d00007c02 */ /* 0x002fce0008000f00 */
.L_x_125:
[----:B-1----:R1:W2:Y:S02]  /*83c0*/  SYNCS.PHASECHK.TRANS64.TRYWAIT P0, [R0+URZ+0x100], R5 ;  /* 0x00010005000075a7 */ /* 0x0022a400080011ff */
[----:B--2---:R-:W-:Y:S05]  /*83d0*/  @!P0 NANOSLEEP.SYNCS 0x989680 ;  /* 0x009896800000895d */ /* 0x004fea0003900000 */
[----:B------:R-:W2:Y:S02]  /*83e0*/  @!P0 SYNCS.PHASECHK.TRANS64 P0, [R0+URZ+0x100], R5 ;  /* 0x00010005000085a7 */ /* 0x000ea400080010ff */
[----:B--2---:R-:W-:Y:S05]  /*83f0*/  @!P0 BRA `(.L_x_125) ;  /* 0xfffffffc00f08947 */ /* 0x004fea000383ffff */
[----:B------:R-:W-:Y:S05]  /*8400*/  BRA `(.L_x_126) ;  /* 0xffffffa000a47947 */ /* 0x000fea000383ffff */
.L_x_41:
[----:B------:R-:W-:-:S07]  /*8410*/  MOV R0, UR4 ;  /* 0x0000000400007c02 */ /* 0x000fce0008000f00 */
.L_x_127:
[----:B-1----:R1:W2:Y:S02]  /*8420*/  SYNCS.PHASECHK.TRANS64.TRYWAIT P0, [R0+URZ], R5 ;  /* 0x00000005000075a7 */ /* 0x0022a400080011ff */
[----:B--2---:R-:W-:Y:S05]  /*8430*/  @!P0 NANOSLEEP.SYNCS 0x989680 ;  /* 0x009896800000895d */ /* 0x004fea0003900000 */
[----:B------:R-:W2:Y:S02]  /*8440*/  @!P0 SYNCS.PHASECHK.TRANS64 P0, [R0+URZ], R5 ;  /* 0x00000005000085a7 */ /* 0x000ea400080010ff */
[----:B--2---:R-:W-:Y:S05]  /*8450*/  @!P0 BRA `(.L_x_127) ;  /* 0xfffffffc00f08947 */ /* 0x004fea000383ffff */
[----:B------:R-:W-:Y:S05]  /*8460*/  BRA `(.L_x_128) ;  /* 0xffffffa800387947 */ /* 0x000fea000383ffff */
.L_x_42:
[----:B-1----:R-:W-:-:S07]  /*8470*/  MOV R0, UR5 ;  /* 0x0000000500007c02 */ /* 0x002fce0008000f00 */
.L_x_129:
[----:B-1----:R1:W2:Y:S02]  /*8480*/  SYNCS.PHASECHK.TRANS64.TRYWAIT P0, [R0+URZ], R3 ;  /* 0x00000003000075a7 */ /* 0x0022a400080011ff */
[----:B--2---:R-:W-:Y:S05]  /*8490*/  @!P0 NANOSLEEP.SYNCS 0x989680 ;  /* 0x009896800000895d */ /* 0x004fea0003900000 */
[----:B------:R-:W2:Y:S02]  /*84a0*/  @!P0 SYNCS.PHASECHK.TRANS64 P0, [R0+URZ], R3 ;  /* 0x00000003000085a7 */ /* 0x000ea400080010ff */
[----:B--2---:R-:W-:Y:S05]  /*84b0*/  @!P0 BRA `(.L_x_129) ;  /* 0xfffffffc00f08947 */ /* 0x004fea000383ffff */
[----:B------:R-:W-:Y:S05]  /*84c0*/  BRA `(.L_x_130) ;  /* 0xffffffa800447947 */ /* 0x000fea000383ffff */
.L_x_43:
[----:B------:R-:W-:-:S07]  /*84d0*/  MOV R0, UR5 ;  /* 0x0000000500007c02 */ /* 0x000fce0008000f00 */
.L_x_131:
[----:B-1----:R1:W2:Y:S02]  /*84e0*/  SYNCS.PHASECHK.TRANS64.TRYWAIT P0, [R0+URZ], R3 ;  /* 0x00000003000075a7 */ /* 0x0022a400080011ff */
[----:B--2---:R-:W-:Y:S05]  /*84f0*/  @!P0 NANOSLEEP.SYNCS 0x989680 ;  /* 0x009896800000895d */ /* 0x004fea0003900000 */
[----:B------:R-:W2:Y:S02]  /*8500*/  @!P0 SYNCS.PHASECHK.TRANS64 P0, [R0+URZ], R3 ;  /* 0x00000003000085a7 */ /* 0x000ea400080010ff */
[----:B--2---:R-:W-:Y:S05]  /*8510*/  @!P0 BRA `(.L_x_131) ;  /* 0xfffffffc00f08947 */ /* 0x004fea000383ffff */
[----:B------:R-:W-:Y:S05]  /*8520*/  BRA `(.L_x_132) ;  /* 0xffffffa800507947 */ /* 0x000fea000383ffff */
.L_x_44:
[----:B------:R-:W-:-:S07]  /*8530*/  MOV R0, UR5 ;  /* 0x0000000500007c02 */ /* 0x000fce0008000f00 */
.L_x_133:
[----:B-1----:R1:W2:Y:S02]  /*8540*/  SYNCS.PHASECHK.TRANS64.TRYWAIT P0, [R0+URZ], R3 ;  /* 0x00000003000075a7 */ /* 0x0022a400080011ff */
[----:B--2---:R-:W-:Y:S05]  /*8550*/  @!P0 NANOSLEEP.SYNCS 0x989680 ;  /* 0x009896800000895d */ /* 0x004fea0003900000 */
[----:B------:R-:W2:Y:S02]  /*8560*/  @!P0 SYNCS.PHASECHK.TRANS64 P0, [R0+URZ], R3 ;  /* 0x00000003000085a7 */ /* 0x000ea400080010ff */
[----:B--2---:R-:W-:Y:S05]  /*8570*/  @!P0 BRA `(.L_x_133) ;  /* 0xfffffffc00f08947 */ /* 0x004fea000383ffff */
[----:B------:R-:W-:Y:S05]  /*8580*/  BRA `(.L_x_134) ;  /* 0xffffffa8005c7947 */ /* 0x000fea000383ffff */
.L_x_45:
[----:B------:R-:W-:-:S07]  /*8590*/  MOV R0, UR5 ;  /* 0x0000000500007c02 */ /* 0x000fce0008000f00 */
.L_x_135:
[----:B-1----:R1:W2:Y:S02]  /*85a0*/  SYNCS.PHASECHK.TRANS64.TRYWAIT P0, [R0+URZ], R3 ;  /* 0x00000003000075a7 */ /* 0x0022a400080011ff */
[----:B--2---:R-:W-:Y:S05]  /*85b0*/  @!P0 NANOSLEEP.SYNCS 0x989680 ;  /* 0x009896800000895d */ /* 0x004fea0003900000 */
[----:B------:R-:W2:Y:S02]  /*85c0*/  @!P0 SYNCS.PHASECHK.TRANS64 P0, [R0+URZ], R3 ;  /* 0x00000003000085a7 */ /* 0x000ea400080010ff */
[----:B--2---:R-:W-:Y:S05]  /*85d0*/  @!P0 BRA `(.L_x_135) ;  /* 0xfffffffc00f08947 */ /* 0x004fea000383ffff */
[----:B------:R-:W-:Y:S05]  /*85e0*/  BRA `(.L_x_136) ;  /* 0xffffffa800687947 */ /* 0x000fea000383ffff */
.L_x_46:
[----:B------:R-:W-:-:S07]  /*85f0*/  MOV R0, UR5 ;  /* 0x0000000500007c02 */ /* 0x000fce0008000f00 */
.L_x_137:
[----:B-1----:R1:W2:Y:S02]  /*8600*/  SYNCS.PHASECHK.TRANS64.TRYWAIT P0, [R0+URZ], R3 ;  /* 0x00000003000075a7 */ /* 0x0022a400080011ff */
[----:B--2---:R-:W-:Y:S05]  /*8610*/  @!P0 NANOSLEEP.SYNCS 0x989680 ;  /* 0x009896800000895d */ /* 0x004fea0003900000 */
[----:B------:R-:W2:Y:S02]  /*8620*/  @!P0 SYNCS.PHASECHK.TRANS64 P0, [R0+URZ], R3 ;  /* 0x00000003000085a7 */ /* 0x000ea400080010ff */
[----:B--2---:R-:W-:Y:S05]  /*8630*/  @!P0 BRA `(.L_x_137) ;  /* 0xfffffffc00f08947 */ /* 0x004fea000383ffff */
[----:B------:R-:W-:Y:S05]  /*8640*/  BRA `(.L_x_138) ;  /* 0xffffffa800747947 */ /* 0x000fea000383ffff */
.L_x_47:
[----:B------:R-:W-:-:S07]  /*8650*/  MOV R0, UR5 ;  /* 0x0000000500007c02 */ /* 0x000fce0008000f00 */
.L_x_139:
[----:B-1----:R1:W2:Y:S02]  /*8660*/  SYNCS.PHASECHK.TRANS64.TRYWAIT P0, [R0+URZ], R3 ;  /* 0x00000003000075a7 */ /* 0x0022a400080011ff */
[----:B--2---:R-:W-:Y:S05]  /*8670*/  @!P0 NANOSLEEP.SYNCS 0x989680 ;  /* 0x009896800000895d */ /* 0x004fea0003900000 */
[----:B------:R-:W2:Y:S02]  /*8680*/  @!P0 SYNCS.PHASECHK.TRANS64 P0, [R0+URZ], R3 ;  /* 0x00000003000085a7 */ /* 0x000ea400080010ff */
[----:B--2---:R-:W-:Y:S05]  /*8690*/  @!P0 BRA `(.L_x_139) ;  /* 0xfffffffc00f08947 */ /* 0x004fea000383ffff */
[----:B------:R-:W-:Y:S05]  /*86a0*/  BRA `(.L_x_140) ;  /* 0xffffffa800807947 */ /* 0x000fea000383ffff */
.L_x_48:
[----:B------:R-:W-:-:S07]  /*86b0*/  MOV R0, UR5 ;  /* 0x0000000500007c02 */ /* 0x000fce0008000f00 */
.L_x_141:
[----:B-1----:R1:W2:Y:S02]  /*86c0*/  SYNCS.PHASECHK.TRANS64.TRYWAIT P0, [R0+URZ], R3 ;  /* 0x00000003000075a7 */ /* 0x0022a400080011ff */
[----:B--2---:R-:W-:Y:S05]  /*86d0*/  @!P0 NANOSLEEP.SYNCS 0x989680 ;  /* 0x009896800000895d */ /* 0x004fea0003900000 */
[----:B------:R-:W2:Y:S02]  /*86e0*/  @!P0 SYNCS.PHASECHK.TRANS64 P0, [R0+URZ], R3 ;  /* 0x00000003000085a7 */ /* 0x000ea400080010ff */
[----:B--2---:R-:W-:Y:S05]  /*86f0*/  @!P0 BRA `(.L_x_141) ;  /* 0xfffffffc00f08947 */ /* 0x004fea000383ffff */
[----:B------:R-:W-:Y:S05]  /*8700*/  BRA `(.L_x_142) ;  /* 0xffffffa8008c7947 */ /* 0x000fea000383ffff */
.L_x_49:
[----:B------:R-:W-:-:S07]  /*8710*/  MOV R0, UR5 ;  /* 0x0000000500007c02 */ /* 0x000fce0008000f00 */
.L_x_143:
[----:B-1----:R1:W2:Y:S02]  /*8720*/  SYNCS.PHASECHK.TRANS64.TRYWAIT P0, [R0+URZ], R3 ;  /* 0x00000003000075a7 */ /* 0x0022a400080011ff */
[----:B--2---:R-:W-:Y:S05]  /*8730*/  @!P0 NANOSLEEP.SYNCS 0x989680 ;  /* 0x009896800000895d */ /* 0x004fea0003900000 */
[----:B------:R-:W2:Y:S02]  /*8740*/  @!P0 SYNCS.PHASECHK.TRANS64 P0, [R0+URZ], R3 ;  /* 0x00000003000085a7 */ /* 0x000ea400080010ff */
[----:B--2---:R-:W-:Y:S05]  /*8750*/  @!P0 BRA `(.L_x_143) ;  /* 0xfffffffc00f08947 */ /* 0x004fea000383ffff */
[----:B------:R-:W-:Y:S05]  /*8760*/  BRA `(.L_x_144) ;  /* 0xffffffa800987947 */ /* 0x000fea000383ffff */
.L_x_50:
[----:B------:R-:W-:-:S07]  /*8770*/  MOV R0, UR5 ;  /* 0x0000000500007c02 */ /* 0x000fce0008000f00 */
.L_x_145:
[----:B-1----:R1:W2:Y:S02]  /*8780*/  SYNCS.PHASECHK.TRANS64.TRYWAIT P0, [R0+URZ], R3 ;  /* 0x00000003000075a7 */ /* 0x0022a400080011ff */
[----:B--2---:R-:W-:Y:S05]  /*8790*/  @!P0 NANOSLEEP.SYNCS 0x989680 ;  /* 0x009896800000895d */ /* 0x004fea0003900000 */
[----:B------:R-:W2:Y:S02]  /*87a0*/  @!P0 SYNCS.PHASECHK.TRANS64 P0, [R0+URZ], R3 ;  /* 0x00000003000085a7 */ /* 0x000ea400080010ff */
[----:B--2---:R-:W-:Y:S05]  /*87b0*/  @!P0 BRA `(.L_x_145) ;  /* 0xfffffffc00f08947 */ /* 0x004fea000383ffff */
[----:B------:R-:W-:Y:S05]  /*87c0*/  BRA `(.L_x_146) ;  /* 0xffffffa800a47947 */ /* 0x000fea000383ffff */
.L_x_51:
[----:B------:R-:W-:-:S07]  /*87d0*/  MOV R0, UR5 ;  /* 0x0000000500007c02 */ /* 0x000fce0008000f00 */
.L_x_147:
[----:B-1----:R1:W2:Y:S02]  /*87e0*/  SYNCS.PHASECHK.TRANS64.TRYWAIT P0, [R0+URZ], R3 ;  /* 0x00000003000075a7 */ /* 0x0022a400080011ff */
[----:B--2---:R-:W-:Y:S05]  /*87f0*/  @!P0 NANOSLEEP.SYNCS 0x989680 ;  /* 0x009896800000895d */ /* 0x004fea0003900000 */
[----:B------:R-:W2:Y:S02]  /*8800*/  @!P0 SYNCS.PHASECHK.TRANS64 P0, [R0+URZ], R3 ;  /* 0x00000003000085a7 */ /* 0x000ea400080010ff */
[----:B--2---:R-:W-:Y:S05]  /*8810*/  @!P0 BRA `(.L_x_147) ;  /* 0xfffffffc00f08947 */ /* 0x004fea000383ffff */
[----:B------:R-:W-:Y:S05]  /*8820*/  BRA `(.L_x_148) ;  /* 0xffffffa800b07947 */ /* 0x000fea000383ffff */
.L_x_54:
[----:B------:R-:W-:-:S07]  /*8830*/  MOV R4, UR4 ;  /* 0x0000000400047c02 */ /* 0x000fce0008000f00 */
.L_x_149:
[----:B--2---:R2:W3:Y:S02]  /*8840*/  SYNCS.PHASECHK.TRANS64.TRYWAIT P1, [R4+URZ+0x108], R7 ;  /* 0x00010807040075a7 */ /* 0x0044e400080211ff */
[----:B---3--:R-:W-:Y:S05]  /*8850*/  @!P1 NANOSLEEP.SYNCS 0x989680 ;  /* 0x009896800000995d */ /* 0x008fea0003900000 */
[----:B------:R-:W3:Y:S02]  /*8860*/  @!P1 SYNCS.PHASECHK.TRANS64 P1, [R4+URZ+0x108], R7 ;  /* 0x00010807040095a7 */ /* 0x000ee400080210ff */
[----:B---3--:R-:W-:Y:S05]  /*8870*/  @!P1 BRA `(.L_x_149) ;  /* 0xfffffffc00f09947 */ /* 0x008fea000383ffff */
[----:B------:R-:W-:Y:S05]  /*8880*/  BRA `(.L_x_150) ;  /* 0xffffffac001c7947 */ /* 0x000fea000383ffff */
.L_x_55:
[----:B--2---:R-:W-:-:S07]  /*8890*/  MOV R4, UR4 ;  /* 0x0000000400047c02 */ /* 0x004fce0008000f00 */
.L_x_151:
[----:B--2---:R2:W3:Y:S02]  /*88a0*/  SYNCS.PHASECHK.TRANS64.TRYWAIT P1, [R4+URZ+0x100], R5 ;  /* 0x00010005040075a7 */ /* 0x0044e400080211ff */
[----:B---3--:R-:W-:Y:S05]  /*88b0*/  @!P1 NANOSLEEP.SYNCS 0x989680 ;  /* 0x009896800000995d */ /* 0x008fea0003900000 */
[----:B------:R-:W3:Y:S02]  /*88c0*/  @!P1 SYNCS.PHASECHK.TRANS64 P1, [R4+URZ+0x100], R5 ;  /* 0x00010005040095a7 */ /* 0x000ee400080210ff */
[----:B---3--:R-:W-:Y:S05]  /*88d0*/  @!P1 BRA `(.L_x_151) ;  /* 0xfffffffc00f09947 */ /* 0x008fea000383ffff */
[----:B------:R-:W-:Y:S05]  /*88e0*/  BRA `(.L_x_152) ;  /* 0xffffffac00247947 */ /* 0x000fea000383ffff */
.L_x_63:
[----:B------:R-:W-:-:S07]  /*88f0*/  MOV R0, UR20 ;  /* 0x0000001400007c02 */ /* 0x000fce0008000f00 */
.L_x_153:
[----:B-1----:R1:W2:Y:S02]  /*8900*/  SYNCS.PHASECHK.TRANS64.TRYWAIT P0, [R0+URZ+0x100], R5 ;  /* 0x00010005000075a7 */ /* 0x0022a400080011ff */
[----:B--2---:R-:W-:Y:S05]  /*8910*/  @!P0 NANOSLEEP.SYNCS 0x989680 ;  /* 0x009896800000895d */ /* 0x004fea0003900000 */
[----:B------:R-:W2:Y:S02]  /*8920*/  @!P0 SYNCS.PHASECHK.TRANS64 P0, [R0+URZ+0x100], R5 ;  /* 0x00010005000085a7 */ /* 0x000ea400080010ff */
[----:B--2---:R-:W-:Y:S05]  /*8930*/  @!P0 BRA `(.L_x_153) ;  /* 0xfffffffc00f08947 */ /* 0x004fea000383ffff */
[----:B------:R-:W-:Y:S05]  /*8940*/  BRA `(.L_x_154) ;  /* 0xffffffb000b87947 */ /* 0x000fea000383ffff */
.L_x_64:
[----:B------:R-:W-:-:S07]  /*8950*/  MOV R5, UR25 ;  /* 0x0000001900057c02 */ /* 0x000fce0008000f00 */
.L_x_155:
[----:B-1----:R1:W2:Y:S02]  /*8960*/  SYNCS.PHASECHK.TRANS64.TRYWAIT P0, [R5+URZ+0x120], R0 ;  /* 0x00012000050075a7 */ /* 0x0022a400080011ff */
[----:B--2---:R-:W-:Y:S05]  /*8970*/  @!P0 NANOSLEEP.SYNCS 0x989680 ;  /* 0x009896800000895d */ /* 0x004fea0003900000 */
[----:B------:R-:W2:Y:S02]  /*8980*/  @!P0 SYNCS.PHASECHK.TRANS64 P0, [R5+URZ+0x120], R0 ;  /* 0x00012000050085a7 */ /* 0x000ea400080010ff */
[----:B--2---:R-:W-:Y:S05]  /*8990*/  @!P0 BRA `(.L_x_155) ;  /* 0xfffffffc00f08947 */ /* 0x004fea000383ffff */
[----:B------:R-:W-:Y:S05]  /*89a0*/  BRA `(.L_x_156) ;  /* 0xffffffb000d47947 */ /* 0x000fea000383ffff */
.L_x_67:
[----:B-1----:R-:W-:Y:S07]  /*89b0*/  MOV R0, UR18 ;  /* 0x0000001200007c02 */ /* 0x002fee0008000f00 */
.L_x_157:
[----:B-1----:R1:W2:Y:S02]  /*89c0*/  SYNCS.PHASECHK.TRANS64.TRYWAIT P0, [R0+URZ], R5 ;  /* 0x00000005000075a7 */ /* 0x0022a400080011ff */
[----:B--2---:R-:W-:Y:S05]  /*89d0*/  @!P0 NANOSLEEP.SYNCS 0x989680 ;  /* 0x009896800000895d */ /* 0x004fea0003900000 */
[----:B------:R-:W2:Y:S02]  /*89e0*/  @!P0 SYNCS.PHASECHK.TRANS64 P0, [R0+URZ], R5 ;  /* 0x00000005000085a7 */ /* 0x000ea400080010ff */
[----:B--2---:R-:W-:Y:S05]  /*89f0*/  @!P0 BRA `(.L_x_157) ;  /* 0xfffffffc00f08947 */ /* 0x004fea000383ffff */
[----:B------:R-:W-:Y:S05]  /*8a00*/  BRA `(.L_x_66) ;  /* 0xffffffb000f87947 */ /* 0x000fea000383ffff */
.L_x_70:
[----:B------:R-:W-:-:S07]  /*8a10*/  MOV R0, UR4 ;  /* 0x0000000400007c02 */ /* 0x000fce0008000f00 */
.L_x_158:
[----:B-1----:R1:W3:Y:S02]  /*8a20*/  SYNCS.PHASECHK.TRANS64.TRYWAIT P0, [R0+URZ], R3 ;  /* 0x00000003000075a7 */ /* 0x0022e400080011ff */
[----:B---3--:R-:W-:Y:S05]  /*8a30*/  @!P0 NANOSLEEP.SYNCS 0x989680 ;  /* 0x009896800000895d */ /* 0x008fea0003900000 */
[----:B------:R-:W3:Y:S02]  /*8a40*/  @!P0 SYNCS.PHASECHK.TRANS64 P0, [R0+URZ], R3 ;  /* 0x00000003000085a7 */ /* 0x000ee400080010ff */
[----:B---3--:R-:W-:Y:S05]  /*8a50*/  @!P0 BRA `(.L_x_158) ;  /* 0xfffffffc00f08947 */ /* 0x008fea000383ffff */
[----:B------:R-:W-:Y:S05]  /*8a60*/  BRA `(.L_x_159) ;  /* 0xffffffb400f47947 */ /* 0x000fea000383ffff */
.L_x_71:
[----:B------:R-:W-:-:S07]  /*8a70*/  MOV R0, UR4 ;  /* 0x0000000400007c02 */ /* 0x000fce0008000f00 */
.L_x_160:
[----:B-1----:R1:W2:Y:S02]  /*8a80*/  SYNCS.PHASECHK.TRANS64.TRYWAIT P0, [R0+URZ], R3 ;  /* 0x00000003000075a7 */ /* 0x0022a400080011ff */
[----:B--2---:R-:W-:Y:S05]  /*8a90*/  @!P0 NANOSLEEP.SYNCS 0x989680 ;  /* 0x009896800000895d */ /* 0x004fea0003900000 */
[----:B------:R-:W2:Y:S02]  /*8aa0*/  @!P0 SYNCS.PHASECHK.TRANS64 P0, [R0+URZ], R3 ;  /* 0x00000003000085a7 */ /* 0x000ea400080010ff */
[----:B--2---:R-:W-:Y:S05]  /*8ab0*/  @!P0 BRA `(.L_x_160) ;  /* 0xfffffffc00f08947 */ /* 0x004fea000383ffff */
[----:B------:R-:W-:Y:S05]  /*8ac0*/  BRA `(.L_x_161) ;  /* 0xffffffb800007947 */ /* 0x000fea000383ffff */
.L_x_76:
[----:B------:R-:W-:Y:S07]  /*8ad0*/  MOV R0, UR24 ;  /* 0x0000001800007c02 */ /* 0x000fee0008000f00 */
.L_x_162:
[----:B---3--:R3:W4:Y:S02]  /*8ae0*/  SYNCS.PHASECHK.TRANS64.TRYWAIT P0, [R0+URZ+0x100], R5 ;  /* 0x00010005000075a7 */ /* 0x00872400080011ff */
[----:B----4-:R-:W-:Y:S05]  /*8af0*/  @!P0 NANOSLEEP.SYNCS 0x989680 ;  /* 0x009896800000895d */ /* 0x010fea0003900000 */
[----:B------:R-:W4:Y:S02]  /*8b00*/  @!P0 SYNCS.PHASECHK.TRANS64 P0, [R0+URZ+0x100], R5 ;  /* 0x00010005000085a7 */ /* 0x000f2400080010ff */
[----:B----4-:R-:W-:Y:S05]  /*8b10*/  @!P0 BRA `(.L_x_162) ;  /* 0xfffffffc00f08947 */ /* 0x010fea000383ffff */
[----:B------:R-:W-:Y:S05]  /*8b20*/  BRA `(.L_x_163) ;  /* 0xffffffbc003c7947 */ /* 0x000fea000383ffff */
.L_x_79:
[----:B------:R-:W-:Y:S07]  /*8b30*/  MOV R0, UR24 ;  /* 0x0000001800007c02 */ /* 0x000fee0008000f00 */
.L_x_164:
[----:B---3--:R3:W4:Y:S02]  /*8b40*/  SYNCS.PHASECHK.TRANS64.TRYWAIT P2, [R0+URZ+0xf8], R9 ;  /* 0x0000f809000075a7 */ /* 0x00872400080411ff */
[----:B----4-:R-:W-:Y:S05]  /*8b50*/  @!P2 NANOSLEEP.SYNCS 0x989680 ;  /* 0x009896800000a95d */ /* 0x010fea0003900000 */
[----:B------:R-:W4:Y:S02]  /*8b60*/  @!P2 SYNCS.PHASECHK.TRANS64 P2, [R0+URZ+0xf8], R9 ;  /* 0x0000f8090000a5a7 */ /* 0x000f2400080410ff */
[----:B----4-:R-:W-:Y:S05]  /*8b70*/  @!P2 BRA `(.L_x_164) ;  /* 0xfffffffc00f0a947 */ /* 0x010fea000383ffff */
[----:B------:R-:W-:Y:S05]  /*8b80*/  BRA `(.L_x_78) ;  /* 0xffffffc0009c7947 */ /* 0x000fea000383ffff */
.L_x_82:
[----:B------:R-:W-:Y:S07]  /*8b90*/  MOV R2, UR7 ;  /* 0x0000000700027c02 */ /* 0x000fee0008000f00 */
.L_x_165:
[----:B-1----:R1:W3:Y:S02]  /*8ba0*/  SYNCS.PHASECHK.TRANS64.TRYWAIT P1, [R2+URZ+0xd8], R9 ;  /* 0x0000d809020075a7 */ /* 0x0022e400080211ff */
[----:B---3--:R-:W-:Y:S05]  /*8bb0*/  @!P1 NANOSLEEP.SYNCS 0x989680 ;  /* 0x009896800000995d */ /* 0x008fea0003900000 */
[----:B------:R-:W3:Y:S02]  /*8bc0*/  @!P1 SYNCS.PHASECHK.TRANS64 P1, [R2+URZ+0xd8], R9 ;  /* 0x0000d809020095a7 */ /* 0x000ee400080210ff */
[----:B---3--:R-:W-:Y:S05]  /*8bd0*/  @!P1 BRA `(.L_x_165) ;  /* 0xfffffffc00f09947 */ /* 0x008fea000383ffff */
[----:B------:R-:W-:Y:S05]  /*8be0*/  BRA `(.L_x_166) ;  /* 0xffffffc400587947 */ /* 0x000fea000383ffff */
.L_x_83:
[----:B------:R-:W-:Y:S07]  /*8bf0*/  MOV R0, UR4 ;  /* 0x0000000400007c02 */ /* 0x000fee0008000f00 */
.L_x_167:
[----:B-1----:R1:W3:Y:S02]  /*8c00*/  SYNCS.PHASECHK.TRANS64.TRYWAIT P0, [R0+URZ+0xd8], R9 ;  /* 0x0000d809000075a7 */ /* 0x0022e400080011ff */
[----:B---3--:R-:W-:Y:S05]  /*8c10*/  @!P0 NANOSLEEP.SYNCS 0x989680 ;  /* 0x009896800000895d */ /* 0x008fea0003900000 */
[----:B------:R-:W3:Y:S02]  /*8c20*/  @!P0 SYNCS.PHASECHK.TRANS64 P0, [R0+URZ+0xd8], R9 ;  /* 0x0000d809000085a7 */ /* 0x000ee400080010ff */
[----:B---3--:R-:W-:Y:S05]  /*8c30*/  @!P0 BRA `(.L_x_167) ;  /* 0xfffffffc00f08947 */ /* 0x008fea000383ffff */
[----:B------:R-:W-:Y:S05]  /*8c40*/  BRA `(.L_x_168) ;  /* 0xffffffc400c87947 */ /* 0x000fea000383ffff */
.L_x_85:
[----:B------:R-:W-:-:S07]  /*8c50*/  MOV R0, UR4 ;  /* 0x0000000400007c02 */ /* 0x000fce0008000f00 */
.L_x_169:
[----:B-1----:R1:W3:Y:S02]  /*8c60*/  SYNCS.PHASECHK.TRANS64.TRYWAIT P0, [R0+URZ], R3 ;  /* 0x00000003000075a7 */ /* 0x0022e400080011ff */
[----:B---3--:R-:W-:Y:S05]  /*8c70*/  @!P0 NANOSLEEP.SYNCS 0x989680 ;  /* 0x009896800000895d */ /* 0x008fea0003900000 */
[----:B------:R-:W3:Y:S02]  /*8c80*/  @!P0 SYNCS.PHASECHK.TRANS64 P0, [R0+URZ], R3 ;  /* 0x00000003000085a7 */ /* 0x000ee400080010ff */
[----:B---3--:R-:W-:Y:S05]  /*8c90*/  @!P0 BRA `(.L_x_169) ;  /* 0xfffffffc00f08947 */ /* 0x008fea000383ffff */
[----:B------:R-:W-:Y:S05]  /*8ca0*/  BRA `(.L_x_170) ;  /* 0xffffffc800547947 */ /* 0x000fea000383ffff */
.L_x_86:
[----:B------:R-:W-:-:S07]  /*8cb0*/  MOV R0, UR5 ;  /* 0x0000000500007c02 */ /* 0x000fce0008000f00 */
.L_x_171:
[----:B-1----:R1:W3:Y:S02]  /*8cc0*/  SYNCS.PHASECHK.TRANS64.TRYWAIT P0, [R0+URZ], R3 ;  /* 0x00000003000075a7 */ /* 0x0022e400080011ff */
[----:B---3--:R-:W-:Y:S05]  /*8cd0*/  @!P0 NANOSLEEP.SYNCS 0x989680 ;  /* 0x009896800000895d */ /* 0x008fea0003900000 */
[----:B------:R-:W3:Y:S02]  /*8ce0*/  @!P0 SYNCS.PHASECHK.TRANS64 P0, [R0+URZ], R3 ;  /* 0x00000003000085a7 */ /* 0x000ee400080010ff */
[----:B---3--:R-:W-:Y:S05]  /*8cf0*/  @!P0 BRA `(.L_x_171) ;  /* 0xfffffffc00f08947 */ /* 0x008fea000383ffff */
[----:B------:R-:W-:Y:S05]  /*8d00*/  BRA `(.L_x_172) ;  /* 0xffffffc800607947 */ /* 0x000fea000383ffff */
.L_x_88:
[----:B------:R-:W-:Y:S07]  /*8d10*/  MOV R0, UR49 ;  /* 0x0000003100007c02 */ /* 0x000fee0008000f00 */
.L_x_173:
[----:B-1----:R1:W2:Y:S02]  /*8d20*/  SYNCS.PHASECHK.TRANS64.TRYWAIT P0, [R0+URZ+0x100], R3 ;  /* 0x00010003000075a7 */ /* 0x0022a400080011ff */
[----:B--2---:R-:W-:Y:S05]  /*8d30*/  @!P0 NANOSLEEP.SYNCS 0x989680 ;  /* 0x009896800000895d */ /* 0x004fea0003900000 */
[----:B------:R-:W2:Y:S02]  /*8d40*/  @!P0 SYNCS.PHASECHK.TRANS64 P0, [R0+URZ+0x100], R3 ;  /* 0x00010003000085a7 */ /* 0x000ea400080010ff */
[----:B--2---:R-:W-:Y:S05]  /*8d50*/  @!P0 BRA `(.L_x_173) ;  /* 0xfffffffc00f08947 */ /* 0x004fea000383ffff */
[----:B------:R-:W-:Y:S05]  /*8d60*/  BRA `(.L_x_174) ;  /* 0xffffffcc00507947 */ /* 0x000fea000383ffff */
.L_x_98:
[----:B-1----:R1:W2:Y:S02]  /*8d70*/  SYNCS.PHASECHK.TRANS64.TRYWAIT P1, [R3+URZ+0xc0], R2 ;  /* 0x0000c002030075a7 */ /* 0x0022a400080211ff */
[----:B--2---:R-:W-:Y:S05]  /*8d80*/  @!P1 NANOSLEEP.SYNCS 0x989680 ;  /* 0x009896800000995d */ /* 0x004fea0003900000 */
[----:B------:R-:W2:Y:S02]  /*8d90*/  @!P1 SYNCS.PHASECHK.TRANS64 P1, [R3+URZ+0xc0], R2 ;  /* 0x0000c002030095a7 */ /* 0x000ea400080210ff */
[----:B--2---:R-:W-:Y:S05]  /*8da0*/  @!P1 BRA `(.L_x_98) ;  /* 0xfffffffc00f09947 */ /* 0x004fea000383ffff */
[----:B------:R-:W-:Y:S05]  /*8db0*/  BRA `(.L_x_97) ;  /* 0xffffffdc00287947 */ /* 0x000fea000383ffff */
.L_x_100:
[----:B--2---:R2:W3:Y:S02]  /*8dc0*/  SYNCS.PHASECHK.TRANS64.TRYWAIT P0, [R79+URZ+0x110], R0 ;  /* 0x000110004f0075a7 */ /* 0x0044e400080011ff */
[----:B---3--:R-:W-:Y:S05]  /*8dd0*/  @!P0 NANOSLEEP.SYNCS 0x989680 ;  /* 0x009896800000895d */ /* 0x008fea0003900000 */
[----:B------:R-:W3:Y:S02]  /*8de0*/  @!P0 SYNCS.PHASECHK.TRANS64 P0, [R79+URZ+0x110], R0 ;  /* 0x000110004f0085a7 */ /* 0x000ee400080010ff */
[----:B---3--:R-:W-:Y:S05]  /*8df0*/  @!P0 BRA `(.L_x_100) ;  /* 0xfffffffc00f08947 */ /* 0x008fea000383ffff */
[----:B------:R-:W-:Y:S05]  /*8e00*/  BRA `(.L_x_99) ;  /* 0xffffffdc00a07947 */ /* 0x000fea000383ffff */
.L_x_111:
[----:B-1----:R1:W2:Y:S02]  /*8e10*/  SYNCS.PHASECHK.TRANS64.TRYWAIT P0, [R3+URZ+0xc0], R34 ;  /* 0x0000c022030075a7 */ /* 0x0022a400080011ff */
[----:B--2---:R-:W-:Y:S05]  /*8e20*/  @!P0 NANOSLEEP.SYNCS 0x989680 ;  /* 0x009896800000895d */ /* 0x004fea0003900000 */
[----:B------:R-:W2:Y:S02]  /*8e30*/  @!P0 SYNCS.PHASECHK.TRANS64 P0, [R3+URZ+0xc0], R34 ;  /* 0x0000c022030085a7 */ /* 0x000ea400080010ff */
[----:B--2---:R-:W-:Y:S05]  /*8e40*/  @!P0 BRA `(.L_x_111) ;  /* 0xfffffffc00f08947 */ /* 0x004fea000383ffff */
[----:B------:R-:W-:Y:S05]  /*8e50*/  BRA `(.L_x_110) ;  /* 0xffffffe400f87947 */ /* 0x000fea000383ffff */
        .weak           $__internal_0_$__cuda_sm10x_tcgen05_guardrail_trap_col_being_dealloced_not_returned_by_alloc
        .type           $__internal_0_$__cuda_sm10x_tcgen05_guardrail_trap_col_being_dealloced_not_returned_by_alloc,@function
        .size           $__internal_0_$__cuda_sm10x_tcgen05_guardrail_trap_col_being_dealloced_not_returned_by_alloc,($__internal_1_$__cuda_sm10x_tcgen05_guardrail_trap_phase_invalid_during_alloc - $__internal_0_$__cuda_sm10x_tcgen05_guardrail_trap_col_being_dealloced_not_returned_by_alloc)
$__internal_0_$__cuda_sm10x_tcgen05_guardrail_trap_col_being_dealloced_not_returned_by_alloc:
[----:B------:R-:W-:Y:S05]  /*8e60*/  BPT.TRAP 0x1 ;  /* 0x000000040000795c */ /* 0x000fea0000300000 */
[----:B------:R-:W-:-:S04]  /*8e70*/  MOV R3, 0x0 ;  /* 0x0000000000037802 */ /* 0x000fc80000000f00 */
[----:B------:R-:W-:Y:S05]  /*8e80*/  RET.REL.NODEC R2 `(_ZN7cutlass13device_kernelINS_4conv6kernel13ConvUniversalINS1_16ConvProblemShapeILNS1_8OperatorE0ELi3EEENS1_10collective14CollectiveConvINS1_47MainloopSm100TmaUmmaWarpSpecializedImplicitGemmILS5_0ELi12ELi3ELi1ELi2EN4cute5tupleIJNSA_1CILi2EEENSC_ILi1EEESE_EEEEENSB_IJNSC_ILi64EEESH_NSB_IJNSC_ILi32EEEEEEEEENS_10tfloat32_tESL_NSA_8TiledMMAINSA_8MMA_AtomIJNSA_17SM100_MMA_TF32_SSISL_SL_fLi64ELi64ELNSA_4UMMA5MajorE0ELSQ_0ELNSP_7ScaleInE0ELSR_0EEEEEENSA_6LayoutINSB_IJSE_SE_SE_EEENSB_IJNSC_ILi0EEESW_SW_EEEEENSB_IJNSA_10UnderscoreESZ_SZ_EEEEENS7_6detail27Sm100ImplicitGemmTileTraitsINSA_20SM90_TMA_LOAD_IM2COLENSA_14ComposedLayoutINSA_7SwizzleILi3ELi4ELi3EEENSA_18smem_ptr_flag_bitsILi32EEENSU_INSB_IJNSC_ILi8EEESI_EEENSB_IJSI_SE_EEEEEEEvEENS13_INSA_23SM90_TMA_LOAD_MULTICASTES1E_vEEEENS_8epilogue10collective18CollectiveEpilogueINS1J_23Sm100TmaWarpSpecializedILi3ELi2ELi16ELb1ELb0EEEJSK_NSB_IJNSU_ISH_SE_EENSU_ISI_SE_EEEEESL_NSB_IJNSB_IJllllEEESE_SW_EEESL_S1S_NS1J_6fusion15FusionCallbacksIS1N_NS1T_17LinearCombinationISL_fSL_fLNS_15FloatRoundStyleE2EEESK_S1Q_JEEENSA_5SM1004TMEM4LOAD26SM100_TMEM_LOAD_16dp128b8xES14_S1E_NSA_17SM75_U32x4_LDSM_NENSA_21SM90_TMA_STORE_IM2COLES1E_NSA_17SM90_U32x4_STSM_NENSA_39AutoVectorizingCopyWithAssumedAlignmentILi128EEEEEEvvEEEEvNT_6ParamsE) ;  /* 0xffffff70025c7950 */ /* 0x000fea0003c3ffff */
        .weak           $__internal_1_$__cuda_sm10x_tcgen05_guardrail_trap_phase_invalid_during_alloc
        .type           $__internal_1_$__cuda_sm10x_tcgen05_guardrail_trap_phase_invalid_during_alloc,@function
        .size           $__internal_1_$__cuda_sm10x_tcgen05_guardrail_trap_phase_invalid_during_alloc,($__internal_2_$__cuda_sm10x_tcgen05_guardrail_trap_unallocated_columns_being_dealloced - $__internal_1_$__cuda_sm10x_tcgen05_guardrail_trap_phase_invalid_during_alloc)
$__internal_1_$__cuda_sm10x_tcgen05_guardrail_trap_phase_invalid_during_alloc:
[----:B------:R-:W-:Y:S05]  /*8e90*/  BPT.TRAP 0x1 ;  /* 0x000000040000795c */ /* 0x000fea0000300000 */
[----:B------:R-:W-:-:S04]  /*8ea0*/  HFMA2 R3, -RZ, RZ, 0, 0 ;  /* 0x00000000ff037431 */ /* 0x000fc800000001ff */
[----:B------:R-:W-:Y:S05]  /*8eb0*/  RET.REL.NODEC R2 `(_ZN7cutlass13device_kernelINS_4conv6kernel13ConvUniversalINS1_16ConvProblemShapeILNS1_8OperatorE0ELi3EEENS1_10collective14CollectiveConvINS1_47MainloopSm100TmaUmmaWarpSpecializedImplicitGemmILS5_0ELi12ELi3ELi1ELi2EN4cute5tupleIJNSA_1CILi2EEENSC_ILi1EEESE_EEEEENSB_IJNSC_ILi64EEESH_NSB_IJNSC_ILi32EEEEEEEEENS_10tfloat32_tESL_NSA_8TiledMMAINSA_8MMA_AtomIJNSA_17SM100_MMA_TF32_SSISL_SL_fLi64ELi64ELNSA_4UMMA5MajorE0ELSQ_0ELNSP_7ScaleInE0ELSR_0EEEEEENSA_6LayoutINSB_IJSE_SE_SE_EEENSB_IJNSC_ILi0EEESW_SW_EEEEENSB_IJNSA_10UnderscoreESZ_SZ_EEEEENS7_6detail27Sm100ImplicitGemmTileTraitsINSA_20SM90_TMA_LOAD_IM2COLENSA_14ComposedLayoutINSA_7SwizzleILi3ELi4ELi3EEENSA_18smem_ptr_flag_bitsILi32EEENSU_INSB_IJNSC_ILi8EEESI_EEENSB_IJSI_SE_EEEEEEEvEENS13_INSA_23SM90_TMA_LOAD_MULTICASTES1E_vEEEENS_8epilogue10collective18CollectiveEpilogueINS1J_23Sm100TmaWarpSpecializedILi3ELi2ELi16ELb1ELb0EEEJSK_NSB_IJNSU_ISH_SE_EENSU_ISI_SE_EEEEESL_NSB_IJNSB_IJllllEEESE_SW_EEESL_S1S_NS1J_6fusion15FusionCallbacksIS1N_NS1T_17LinearCombinationISL_fSL_fLNS_15FloatRoundStyleE2EEESK_S1Q_JEEENSA_5SM1004TMEM4LOAD26SM100_TMEM_LOAD_16dp128b8xES14_S1E_NSA_17SM75_U32x4_LDSM_NENSA_21SM90_TMA_STORE_IM2COLES1E_NSA_17SM90_U32x4_STSM_NENSA_39AutoVectorizingCopyWithAssumedAlignmentILi128EEEEEEvvEEEEvNT_6ParamsE) ;  /* 0xffffff7002507950 */ /* 0x000fea0003c3ffff */
        .weak           $__internal_2_$__cuda_sm10x_tcgen05_guardrail_trap_unallocated_columns_being_dealloced
        .type           $__internal_2_$__cuda_sm10x_tcgen05_guardrail_trap_unallocated_columns_being_dealloced,@function
        .size           $__internal_2_$__cuda_sm10x_tcgen05_guardrail_trap_unallocated_columns_being_dealloced,(.L_x_176 - $__internal_2_$__cuda_sm10x_tcgen05_guardrail_trap_unallocated_columns_being_dealloced)
$__internal_2_$__cuda_sm10x_tcgen05_guardrail_trap_unallocated_columns_being_dealloced:
[----:B------:R-:W-:Y:S05]  /*8ec0*/  BPT.TRAP 0x1 ;  /* 0x000000040000795c */ /* 0x000fea0000300000 */
[----:B------:R-:W-:-:S04]  /*8ed0*/  MOV R3, 0x0 ;  /* 0x0000000000037802 */ /* 0x000fc80000000f00 */
[----:B------:R-:W-:Y:S05]  /*8ee0*/  RET.REL.NODEC R2 `(_ZN7cutlass13device_kernelINS_4conv6kernel13ConvUniversalINS1_16ConvProblemShapeILNS1_8OperatorE0ELi3EEENS1_10collective14CollectiveConvINS1_47MainloopSm100TmaUmmaWarpSpecializedImplicitGemmILS5_0ELi12ELi3ELi1ELi2EN4cute5tupleIJNSA_1CILi2EEENSC_ILi1EEESE_EEEEENSB_IJNSC_ILi64EEESH_NSB_IJNSC_ILi32EEEEEEEEENS_10tfloat32_tESL_NSA_8TiledMMAINSA_8MMA_AtomIJNSA_17SM100_MMA_TF32_SSISL_SL_fLi64ELi64ELNSA_4UMMA5MajorE0ELSQ_0ELNSP_7ScaleInE0ELSR_0EEEEEENSA_6LayoutINSB_IJSE_SE_SE_EEENSB_IJNSC_ILi0EEESW_SW_EEEEENSB_IJNSA_10UnderscoreESZ_SZ_EEEEENS7_6detail27Sm100ImplicitGemmTileTraitsINSA_20SM90_TMA_LOAD_IM2COLENSA_14ComposedLayoutINSA_7SwizzleILi3ELi4ELi3EEENSA_18smem_ptr_flag_bitsILi32EEENSU_INSB_IJNSC_ILi8EEESI_EEENSB_IJSI_SE_EEEEEEEvEENS13_INSA_23SM90_TMA_LOAD_MULTICASTES1E_vEEEENS_8epilogue10collective18CollectiveEpilogueINS1J_23Sm100TmaWarpSpecializedILi3ELi2ELi16ELb1ELb0EEEJSK_NSB_IJNSU_ISH_SE_EENSU_ISI_SE_EEEEESL_NSB_IJNSB_IJllllEEESE_SW_EEESL_S1S_NS1J_6fusion15FusionCallbacksIS1N_NS1T_17LinearCombinationISL_fSL_fLNS_15FloatRoundStyleE2EEESK_S1Q_JEEENSA_5SM1004TMEM4LOAD26SM100_TMEM_LOAD_16dp128b8xES14_S1E_NSA_17SM75_U32x4_LDSM_NENSA_21SM90_TMA_STORE_IM2COLES1E_NSA_17SM90_U32x4_STSM_NENSA_39AutoVectorizingCopyWithAssumedAlignmentILi128EEEEEEvvEEEEvNT_6ParamsE) ;  /* 0xffffff7002447950 */ /* 0x000fea0003c3ffff */
.L_x_175:
[----:B------:R-:W-:-:S00]  /*8ef0*/  BRA `(.L_x_175) ;  /* 0xfffffffc00fc7947 */ /* 0x000fc0000383ffff */
[----:B------:R-:W-:-:S00]  /*8f00*/  NOP ;  /* 0x0000000000007918 */ /* 0x000fc00000000000 */
[----:B------:R-:W-:-:S00]  /*8f10*/  NOP ;  /* 0x0000000000007918 */ /* 0x000fc00000000000 */
[----:B------:R-:W-:-:S00]  /*8f20*/  NOP ;  /* 0x0000000000007918 */ /* 0x000fc00000000000 */
[----:B------:R-:W-:-:S00]  /*8f30*/  NOP ;  /* 0x0000000000007918 */ /* 0x000fc00000000000 */
[----:B------:R-:W-:-:S00]  /*8f40*/  NOP ;  /* 0x0000000000007918 */ /* 0x000fc00000000000 */
[----:B------:R-:W-:-:S00]  /*8f50*/  NOP ;  /* 0x0000000000007918 */ /* 0x000fc00000000000 */
[----:B------:R-:W-:-:S00]  /*8f60*/  NOP ;  /* 0x0000000000007918 */ /* 0x000fc00000000000 */
[----:B------:R-:W-:-:S00]  /*8f70*/  NOP ;  /* 0x0000000000007918 */ /* 0x000fc00000000000 */
.L_x_176:


//--------------------- .nv.global.init           --------------------------
	.section	.nv.global.init,"aw",@progbits
.nv.global.init:
	.type		$str$29,@object
	.size		$str$29,($str$30 - $str$29)
$str$29:
        /*0000*/ 	.byte	0x28, 0x61, 0x64, 0x64, 0x72, 0x65, 0x73, 0x73, 0x20, 0x26, 0x20, 0x6d, 0x61, 0x73, 0x6b, 0x29
        /*0010*/ 	.byte	0x20, 0x3d, 0x3d, 0x20, 0x30, 0x00
	.type		$str$30,@object
	.size		$str$30,($str$28 - $str$30)
$str$30:
        /*0016*/ 	.byte	0x2f, 0x74, 0x6d, 0x70, 0x2f, 0x63, 0x75, 0x74, 0x6c, 0x61, 0x73, 0x73, 0x5f, 0x73, 0x77, 0x65
        /*0026*/ 	.byte	0x65, 0x70, 0x5f, 0x73, 0x72, 0x63, 0x2f, 0x69, 0x6e, 0x63, 0x6c, 0x75, 0x64, 0x65, 0x2f, 0x63
        /*0036*/ 	.byte	0x75, 0x74, 0x65, 0x2f, 0x70, 0x6f, 0x69, 0x6e, 0x74, 0x65, 0x72, 0x5f, 0x66, 0x6c, 0x61, 0x67
        /*0046*/ 	.byte	0x67, 0x65, 0x64, 0x2e, 0x68, 0x70, 0x70, 0x00
	.type		$str$28,@object
	.size		$str$28,($str$27 - $str$28)
$str$28:
        /*004e*/ 	.byte	0x2f, 0x74, 0x6d, 0x70, 0x2f, 0x63, 0x75, 0x74, 0x6c, 0x61, 0x73, 0x73, 0x5f, 0x73, 0x77, 0x65
        /*005e*/ 	.byte	0x65, 0x70, 0x5f, 0x73, 0x72, 0x63, 0x2f, 0x69, 0x6e, 0x63, 0x6c, 0x75, 0x64, 0x65, 0x2f, 0x63
        /*006e*/ 	.byte	0x75, 0x74, 0x65, 0x2f, 0x61, 0x74, 0x6f, 0x6d, 0x2f, 0x63, 0x6f, 0x70, 0x79, 0x5f, 0x74, 0x72
        /*007e*/ 	.byte	0x61, 0x69, 0x74, 0x73, 0x5f, 0x73, 0x6d, 0x31, 0x30, 0x30, 0x2e, 0x68, 0x70, 0x70, 0x00
	.type		$str$27,@object
	.size		$str$27,(__unnamed_1 - $str$27)
$str$27:
        /*008d*/ 	.byte	0x28, 0x28, 0x75, 0x69, 0x6e, 0x74, 0x33, 0x32, 0x5f, 0x74, 0x28, 0x74, 0x68, 0x72, 0x65, 0x61
        /*009d*/ 	.byte	0x64, 0x49, 0x64, 0x78, 0x2e, 0x78, 0x29, 0x20, 0x2f, 0x20, 0x33, 0x32, 0x29, 0x20, 0x25, 0x20
        /*00ad*/ 	.byte	0x34, 0x29, 0x20, 0x3d, 0x3d, 0x20, 0x28, 0x28, 0x28, 0x74, 0x6d, 0x65, 0x6d, 0x5f, 0x61, 0x64
        /*00bd*/ 	.byte	0x64, 0x72, 0x20, 0x3e, 0x3e, 0x20, 0x31, 0x36, 0x29, 0x20, 0x2f, 0x20, 0x33, 0x32, 0x29, 0x20
        /*00cd*/ 	.byte	0x25, 0x20, 0x34, 0x29, 0x00
	.type		__unnamed_1,@object
	.size		__unnamed_1,(__unnamed_2 - __unnamed_1)
__unnamed_1:
        /*00d2*/ 	.byte	0x61, 0x75, 0x74, 0x6f, 0x20, 0x63, 0x75, 0x74, 0x65, 0x3a, 0x3a, 0x61, 0x73, 0x5f, 0x70, 0x6f
        /* <DEDUP_REMOVED lines=24> */
        /*0262*/ 	.byte	0x30, 0x34, 0x38, 0x3e, 0x3e, 0x3e, 0x3e, 0x5d, 0x00
	.type		__unnamed_2,@object
	.size		__unnamed_2,(.L_2 - __unnamed_2)
__unnamed_2:
        /* <DEDUP_REMOVED lines=45> */
        /*053b*/ 	.byte	0x3e, 0x3e, 0x3e, 0x5d, 0x00
.L_2:


//--------------------- .nv.shared._ZN7cutlass13device_kernelINS_4conv6kernel13ConvUniversalINS1_16ConvProblemShapeILNS1_8OperatorE0ELi3EEENS1_10collective14CollectiveConvINS1_47MainloopSm100TmaUmmaWarpSpecializedImplicitGemmILS5_0ELi12ELi3ELi1ELi2EN4cute5tupleIJNSA_1CILi2EEENSC_ILi1EEESE_EEEEENSB_IJNSC_ILi64EEESH_NSB_IJNSC_ILi32EEEEEEEEENS_10tfloat32_tESL_NSA_8TiledMMAINSA_8MMA_AtomIJNSA_17SM100_MMA_TF32_SSISL_SL_fLi64ELi64ELNSA_4UMMA5MajorE0ELSQ_0ELNSP_7ScaleInE0ELSR_0EEEEEENSA_6LayoutINSB_IJSE_SE_SE_EEENSB_IJNSC_ILi0EEESW_SW_EEEEENSB_IJNSA_10UnderscoreESZ_SZ_EEEEENS7_6detail27Sm100ImplicitGemmTileTraitsINSA_20SM90_TMA_LOAD_IM2COLENSA_14ComposedLayoutINSA_7SwizzleILi3ELi4ELi3EEENSA_18smem_ptr_flag_bitsILi32EEENSU_INSB_IJNSC_ILi8EEESI_EEENSB_IJSI_SE_EEEEEEEvEENS13_INSA_23SM90_TMA_LOAD_MULTICASTES1E_vEEEENS_8epilogue10collective18CollectiveEpilogueINS1J_23Sm100TmaWarpSpecializedILi3ELi2ELi16ELb1ELb0EEEJSK_NSB_IJNSU_ISH_SE_EENSU_ISI_SE_EEEEESL_NSB_IJNSB_IJllllEEESE_SW_EEESL_S1S_NS1J_6fusion15FusionCallbacksIS1N_NS1T_17LinearCombinationISL_fSL_fLNS_15FloatRoundStyleE2EEESK_S1Q_JEEENSA_5SM1004TMEM4LOAD26SM100_TMEM_LOAD_16dp128b8xES14_S1E_NSA_17SM75_U32x4_LDSM_NENSA_21SM90_TMA_STORE_IM2COLES1E_NSA_17SM90_U32x4_STSM_NENSA_39AutoVectorizingCopyWithAssumedAlignmentILi128EEEEEEvvEEEEvNT_6ParamsE --------------------------
	.section	.nv.shared._ZN7cutlass13device_kernelINS_4conv6kernel13ConvUniversalINS1_16ConvProblemShapeILNS1_8OperatorE0ELi3EEENS1_10collective14CollectiveConvINS1_47MainloopSm100TmaUmmaWarpSpecializedImplicitGemmILS5_0ELi12ELi3ELi1ELi2EN4cute5tupleIJNSA_1CILi2EEENSC_ILi1EEESE_EEEEENSB_IJNSC_ILi64EEESH_NSB_IJNSC_ILi32EEEEEEEEENS_10tfloat32_tESL_NSA_8TiledMMAINSA_8MMA_AtomIJNSA_17SM100_MMA_TF32_SSISL_SL_fLi64ELi64ELNSA_4UMMA5MajorE0ELSQ_0ELNSP_7ScaleInE0ELSR_0EEEEEENSA_6LayoutINSB_IJSE_SE_SE_EEENSB_IJNSC_ILi0EEESW_SW_EEEEENSB_IJNSA_10UnderscoreESZ_SZ_EEEEENS7_6detail27Sm100ImplicitGemmTileTraitsINSA_20SM90_TMA_LOAD_IM2COLENSA_14ComposedLayoutINSA_7SwizzleILi3ELi4ELi3EEENSA_18smem_ptr_flag_bitsILi32EEENSU_INSB_IJNSC_ILi8EEESI_EEENSB_IJSI_SE_EEEEEEEvEENS13_INSA_23SM90_TMA_LOAD_MULTICASTES1E_vEEEENS_8epilogue10collective18CollectiveEpilogueINS1J_23Sm100TmaWarpSpecializedILi3ELi2ELi16ELb1ELb0EEEJSK_NSB_IJNSU_ISH_SE_EENSU_ISI_SE_EEEEESL_NSB_IJNSB_IJllllEEESE_SW_EEESL_S1S_NS1J_6fusion15FusionCallbacksIS1N_NS1T_17LinearCombinationISL_fSL_fLNS_15FloatRoundStyleE2EEESK_S1Q_JEEENSA_5SM1004TMEM4LOAD26SM100_TMEM_LOAD_16dp128b8xES14_S1E_NSA_17SM75_U32x4_LDSM_NENSA_21SM90_TMA_STORE_IM2COLES1E_NSA_17SM90_U32x4_STSM_NENSA_39AutoVectorizingCopyWithAssumedAlignmentILi128EEEEEEvvEEEEvNT_6ParamsE,"aw",@nobits
	.sectionflags	@""
	.align	16
	.zero		1024


//--------------------- .nv.shared.reserved.0     --------------------------
	.section	.nv.shared.reserved.0,"aw",@nobits
	.weak		__nv_reservedSMEM_offset_0_alias
	.size		__nv_reservedSMEM_offset_0_alias, 0, 64
	.other		__nv_reservedSMEM_offset_0_alias,@"STO_CUDA_RESERVED_SHARED STV_DEFAULT"
__nv_reservedSMEM_offset_0_alias:
	.zero		0
.nv.shared.reserved.0:
	.zero		64
	.weak		__nv_reservedSMEM_tcgen05_partition
	.type		__nv_reservedSMEM_tcgen05_partition,@object
	.size		__nv_reservedSMEM_tcgen05_partition,(.L_0 - __nv_reservedSMEM_tcgen05_partition)
__nv_reservedSMEM_tcgen05_partition:
	.zero		32
.L_0:


//--------------------- .nv.global                --------------------------
	.section	.nv.global,"aw",@nobits
.nv.global:
	.type		_ZN39_INTERNAL_4f398fd9_4_k_cu_68eea0fd_29524cute1_E,@object
	.size		_ZN39_INTERNAL_4f398fd9_4_k_cu_68eea0fd_29524cute1_E,(_ZN39_INTERNAL_4f398fd9_4_k_cu_68eea0fd_29524cuda3std3__45__cpo6cbeginE - _ZN39_INTERNAL_4f398fd9_4_k_cu_68eea0fd_29524cute1_E)
_ZN39_INTERNAL_4f398fd9_4_k_cu_68eea0fd_29524cute1_E:
	.zero		1
	.type		_ZN39_INTERNAL_4f398fd9_4_k_cu_68eea0fd_29524cuda3std3__45__cpo6cbeginE,@object
	.size		_ZN39_INTERNAL_4f398fd9_4_k_cu_68eea0fd_29524cuda3std3__45__cpo6cbeginE,(_ZN39_INTERNAL_4f398fd9_4_k_cu_68eea0fd_29524cuda3std3__48in_placeE - _ZN39_INTERNAL_4f398fd9_4_k_cu_68eea0fd_29524cuda3std3__45__cpo6cbeginE)
_ZN39_INTERNAL_4f398fd9_4_k_cu_68eea0fd_29524cuda3std3__45__cpo6cbeginE:
	.zero		1
	.type		_ZN39_INTERNAL_4f398fd9_4_k_cu_68eea0fd_29524cuda3std3__48in_placeE,@object
	.size		_ZN39_INTERNAL_4f398fd9_4_k_cu_68eea0fd_29524cuda3std3__48in_placeE,(_ZN39_INTERNAL_4f398fd9_4_k_cu_68eea0fd_29524cuda3std6ranges3__45__cpo9iter_moveE - _ZN39_INTERNAL_4f398fd9_4_k_cu_68eea0fd_29524cuda3std3__48in_placeE)
_ZN39_INTERNAL_4f398fd9_4_k_cu_68eea0fd_29524cuda3std3__48in_placeE:
	.zero		1
	.type		_ZN39_INTERNAL_4f398fd9_4_k_cu_68eea0fd_29524cuda3std6ranges3__45__cpo9iter_moveE,@object
	.size		_ZN39_INTERNAL_4f398fd9_4_k_cu_68eea0fd_29524cuda3std6ranges3__45__cpo9iter_moveE,(_ZN39_INTERNAL_4f398fd9_4_k_cu_68eea0fd_29524cuda3std3__45__cpo5beginE - _ZN39_INTERNAL_4f398fd9_4_k_cu_68eea0fd_29524cuda3std6ranges3__45__cpo9iter_moveE)
_ZN39_INTERNAL_4f398fd9_4_k_cu_68eea0fd_29524cuda3std6ranges3__45__cpo9iter_moveE:
	.zero		1
	.type		_ZN39_INTERNAL_4f398fd9_4_k_cu_68eea0fd_29524cuda3std3__45__cpo5beginE,@object
	.size		_ZN39_INTERNAL_4f398fd9_4_k_cu_68eea0fd_29524cuda3std3__45__cpo5beginE,(_ZN39_INTERNAL_4f398fd9_4_k_cu_68eea0fd_29524cuda3std3__441_GLOBAL__N__4f398fd9_4_k_cu_68eea0fd_29526ignoreE - _ZN39_INTERNAL_4f398fd9_4_k_cu_68eea0fd_29524cuda3std3__45__cpo5beginE)
_ZN39_INTERNAL_4f398fd9_4_k_cu_68eea0fd_29524cuda3std3__45__cpo5beginE:
	.zero		1
	.type		_ZN39_INTERNAL_4f398fd9_4_k_cu_68eea0fd_29524cuda3std3__441_GLOBAL__N__4f398fd9_4_k_cu_68eea0fd_29526ignoreE,@object
	.size		_ZN39_INTERNAL_4f398fd9_4_k_cu_68eea0fd_29524cuda3std3__441_GLOBAL__N__4f398fd9_4_k_cu_68eea0fd_29526ignoreE,(_ZN39_INTERNAL_4f398fd9_4_k_cu_68eea0fd_29524cute7productE - _ZN39_INTERNAL_4f398fd9_4_k_cu_68eea0fd_29524cuda3std3__441_GLOBAL__N__4f398fd9_4_k_cu_68eea0fd_29526ignoreE)
_ZN39_INTERNAL_4f398fd9_4_k_cu_68eea0fd_29524cuda3std3__441_GLOBAL__N__4f398fd9_4_k_cu_68eea0fd_29526ignoreE:
	.zero		1
	.type		_ZN39_INTERNAL_4f398fd9_4_k_cu_68eea0fd_29524cute7productE,@object
	.size		_ZN39_INTERNAL_4f398fd9_4_k_cu_68eea0fd_29524cute7productE,(_ZN39_INTERNAL_4f398fd9_4_k_cu_68eea0fd_29524cuda3std3__45__cpo3endE - _ZN39_INTERNAL_4f398fd9_4_k_cu_68eea0fd_29524cute7productE)
_ZN39_INTERNAL_4f398fd9_4_k_cu_68eea0fd_29524cute7productE:
	.zero		1
	.type		_ZN39_INTERNAL_4f398fd9_4_k_cu_68eea0fd_29524cuda3std3__45__cpo3endE,@object
	.size		_ZN39_INTERNAL_4f398fd9_4_k_cu_68eea0fd_29524cuda3std3__45__cpo3endE,(_ZN39_INTERNAL_4f398fd9_4_k_cu_68eea0fd_29524cuda3std3__419piecewise_constructE - _ZN39_INTERNAL_4f398fd9_4_k_cu_68eea0fd_29524cuda3std3__45__cpo3endE)
_ZN39_INTERNAL_4f398fd9_4_k_cu_68eea0fd_29524cuda3std3__45__cpo3endE:
	.zero		1
	.type		_ZN39_INTERNAL_4f398fd9_4_k_cu_68eea0fd_29524cuda3std3__419piecewise_constructE,@object
	.size		_ZN39_INTERNAL_4f398fd9_4_k_cu_68eea0fd_29524cuda3std3__419piecewise_constructE,(_ZN39_INTERNAL_4f398fd9_4_k_cu_68eea0fd_29524cuda3std3__45__cpo4cendE - _ZN39_INTERNAL_4f398fd9_4_k_cu_68eea0fd_29524cuda3std3__419piecewise_constructE)
_ZN39_INTERNAL_4f398fd9_4_k_cu_68eea0fd_29524cuda3std3__419piecewise_constructE:
	.zero		1
	.type		_ZN39_INTERNAL_4f398fd9_4_k_cu_68eea0fd_29524cuda3std3__45__cpo4cendE,@object
	.size		_ZN39_INTERNAL_4f398fd9_4_k_cu_68eea0fd_29524cuda3std3__45__cpo4cendE,(_ZN39_INTERNAL_4f398fd9_4_k_cu_68eea0fd_29524cuda3std6ranges3__45__cpo4swapE - _ZN39_INTERNAL_4f398fd9_4_k_cu_68eea0fd_29524cuda3std3__45__cpo4cendE)
_ZN39_INTERNAL_4f398fd9_4_k_cu_68eea0fd_29524cuda3std3__45__cpo4cendE:
	.zero		1
	.type		_ZN39_INTERNAL_4f398fd9_4_k_cu_68eea0fd_29524cuda3std6ranges3__45__cpo4swapE,@object
	.size		_ZN39_INTERNAL_4f398fd9_4_k_cu_68eea0fd_29524cuda3std6ranges3__45__cpo4swapE,(.L_10 - _ZN39_INTERNAL_4f398fd9_4_k_cu_68eea0fd_29524cuda3std6ranges3__45__cpo4swapE)
_ZN39_INTERNAL_4f398fd9_4_k_cu_68eea0fd_29524cuda3std6ranges3__45__cpo4swapE:
	.zero		1
.L_10:


//--------------------- .nv.constant0._ZN7cutlass13device_kernelINS_4conv6kernel13ConvUniversalINS1_16ConvProblemShapeILNS1_8OperatorE0ELi3EEENS1_10collective14CollectiveConvINS1_47MainloopSm100TmaUmmaWarpSpecializedImplicitGemmILS5_0ELi12ELi3ELi1ELi2EN4cute5tupleIJNSA_1CILi2EEENSC_ILi1EEESE_EEEEENSB_IJNSC_ILi64EEESH_NSB_IJNSC_ILi32EEEEEEEEENS_10tfloat32_tESL_NSA_8TiledMMAINSA_8MMA_AtomIJNSA_17SM100_MMA_TF32_SSISL_SL_fLi64ELi64ELNSA_4UMMA5MajorE0ELSQ_0ELNSP_7ScaleInE0ELSR_0EEEEEENSA_6LayoutINSB_IJSE_SE_SE_EEENSB_IJNSC_ILi0EEESW_SW_EEEEENSB_IJNSA_10UnderscoreESZ_SZ_EEEEENS7_6detail27Sm100ImplicitGemmTileTraitsINSA_20SM90_TMA_LOAD_IM2COLENSA_14ComposedLayoutINSA_7SwizzleILi3ELi4ELi3EEENSA_18smem_ptr_flag_bitsILi32EEENSU_INSB_IJNSC_ILi8EEESI_EEENSB_IJSI_SE_EEEEEEEvEENS13_INSA_23SM90_TMA_LOAD_MULTICASTES1E_vEEEENS_8epilogue10collective18CollectiveEpilogueINS1J_23Sm100TmaWarpSpecializedILi3ELi2ELi16ELb1ELb0EEEJSK_NSB_IJNSU_ISH_SE_EENSU_ISI_SE_EEEEESL_NSB_IJNSB_IJllllEEESE_SW_EEESL_S1S_NS1J_6fusion15FusionCallbacksIS1N_NS1T_17LinearCombinationISL_fSL_fLNS_15FloatRoundStyleE2EEESK_S1Q_JEEENSA_5SM1004TMEM4LOAD26SM100_TMEM_LOAD_16dp128b8xES14_S1E_NSA_17SM75_U32x4_LDSM_NENSA_21SM90_TMA_STORE_IM2COLES1E_NSA_17SM90_U32x4_STSM_NENSA_39AutoVectorizingCopyWithAssumedAlignmentILi128EEEEEEvvEEEEvNT_6ParamsE --------------------------
	.section	.nv.constant0._ZN7cutlass13device_kernelINS_4conv6kernel13ConvUniversalINS1_16ConvProblemShapeILNS1_8OperatorE0ELi3EEENS1_10collective14CollectiveConvINS1_47MainloopSm100TmaUmmaWarpSpecializedImplicitGemmILS5_0ELi12ELi3ELi1ELi2EN4cute5tupleIJNSA_1CILi2EEENSC_ILi1EEESE_EEEEENSB_IJNSC_ILi64EEESH_NSB_IJNSC_ILi32EEEEEEEEENS_10tfloat32_tESL_NSA_8TiledMMAINSA_8MMA_AtomIJNSA_17SM100_MMA_TF32_SSISL_SL_fLi64ELi64ELNSA_4UMMA5MajorE0ELSQ_0ELNSP_7ScaleInE0ELSR_0EEEEEENSA_6LayoutINSB_IJSE_SE_SE_EEENSB_IJNSC_ILi0EEESW_SW_EEEEENSB_IJNSA_10UnderscoreESZ_SZ_EEEEENS7_6detail27Sm100ImplicitGemmTileTraitsINSA_20SM90_TMA_LOAD_IM2COLENSA_14ComposedLayoutINSA_7SwizzleILi3ELi4ELi3EEENSA_18smem_ptr_flag_bitsILi32EEENSU_INSB_IJNSC_ILi8EEESI_EEENSB_IJSI_SE_EEEEEEEvEENS13_INSA_23SM90_TMA_LOAD_MULTICASTES1E_vEEEENS_8epilogue10collective18CollectiveEpilogueINS1J_23Sm100TmaWarpSpecializedILi3ELi2ELi16ELb1ELb0EEEJSK_NSB_IJNSU_ISH_SE_EENSU_ISI_SE_EEEEESL_NSB_IJNSB_IJllllEEESE_SW_EEESL_S1S_NS1J_6fusion15FusionCallbacksIS1N_NS1T_17LinearCombinationISL_fSL_fLNS_15FloatRoundStyleE2EEESK_S1Q_JEEENSA_5SM1004TMEM4LOAD26SM100_TMEM_LOAD_16dp128b8xES14_S1E_NSA_17SM75_U32x4_LDSM_NENSA_21SM90_TMA_STORE_IM2COLES1E_NSA_17SM90_U32x4_STSM_NENSA_39AutoVectorizingCopyWithAssumedAlignmentILi128EEEEEEvvEEEEvNT_6ParamsE,"a",@progbits
	.sectionflags	@""
	.align	4
.nv.constant0._ZN7cutlass13device_kernelINS_4conv6kernel13ConvUniversalINS1_16ConvProblemShapeILNS1_8OperatorE0ELi3EEENS1_10collective14CollectiveConvINS1_47MainloopSm100TmaUmmaWarpSpecializedImplicitGemmILS5_0ELi12ELi3ELi1ELi2EN4cute5tupleIJNSA_1CILi2EEENSC_ILi1EEESE_EEEEENSB_IJNSC_ILi64EEESH_NSB_IJNSC_ILi32EEEEEEEEENS_10tfloat32_tESL_NSA_8TiledMMAINSA_8MMA_AtomIJNSA_17SM100_MMA_TF32_SSISL_SL_fLi64ELi64ELNSA_4UMMA5MajorE0ELSQ_0ELNSP_7ScaleInE0ELSR_0EEEEEENSA_6LayoutINSB_IJSE_SE_SE_EEENSB_IJNSC_ILi0EEESW_SW_EEEEENSB_IJNSA_10UnderscoreESZ_SZ_EEEEENS7_6detail27Sm100ImplicitGemmTileTraitsINSA_20SM90_TMA_LOAD_IM2COLENSA_14ComposedLayoutINSA_7SwizzleILi3ELi4ELi3EEENSA_18smem_ptr_flag_bitsILi32EEENSU_INSB_IJNSC_ILi8EEESI_EEENSB_IJSI_SE_EEEEEEEvEENS13_INSA_23SM90_TMA_LOAD_MULTICASTES1E_vEEEENS_8epilogue10collective18CollectiveEpilogueINS1J_23Sm100TmaWarpSpecializedILi3ELi2ELi16ELb1ELb0EEEJSK_NSB_IJNSU_ISH_SE_EENSU_ISI_SE_EEEEESL_NSB_IJNSB_IJllllEEESE_SW_EEESL_S1S_NS1J_6fusion15FusionCallbacksIS1N_NS1T_17LinearCombinationISL_fSL_fLNS_15FloatRoundStyleE2EEESK_S1Q_JEEENSA_5SM1004TMEM4LOAD26SM100_TMEM_LOAD_16dp128b8xES14_S1E_NSA_17SM75_U32x4_LDSM_NENSA_21SM90_TMA_STORE_IM2COLES1E_NSA_17SM90_U32x4_STSM_NENSA_39AutoVectorizingCopyWithAssumedAlignmentILi128EEEEEEvvEEEEvNT_6ParamsE:
	.zero		3200


//--------------------- SYMBOLS --------------------------

	.type		.nv.reservedSmem.offset0,@object
	.size		.nv.reservedSmem.offset0,0x4
	.type		.nv.reservedSmem.cap,@object
	.size		.nv.reservedSmem.cap,0x4
	.type		__assertfail,@function
